//
// Generated by NVIDIA NVVM Compiler
//
// Compiler Build ID: CL-36424714
// Cuda compilation tools, release 13.0, V13.0.88
// Based on NVVM 20.0.0
//

.version 9.0
.target sm_100
.address_size 64

	// .globl	_Z18aes_encrypt_kernelPKhPhi
.const .align 1 .b8 d_s_box[256];
.const .align 1 .b8 d_round_keys[176];

.visible .entry _Z18aes_encrypt_kernelPKhPhi(
	.param .u64 .ptr .align 1 _Z18aes_encrypt_kernelPKhPhi_param_0,
	.param .u64 .ptr .align 1 _Z18aes_encrypt_kernelPKhPhi_param_1,
	.param .u32 _Z18aes_encrypt_kernelPKhPhi_param_2
)
{
	.reg .pred 	%p<22>;
	.reg .b16 	%rs<289>;
	.reg .b32 	%r<18>;
	.reg .b64 	%rd<113>;

	ld.param.u64 	%rd5, [_Z18aes_encrypt_kernelPKhPhi_param_1];
	ld.param.u32 	%r8, [_Z18aes_encrypt_kernelPKhPhi_param_2];
	mov.u32 	%r9, %ctaid.x;
	mov.u32 	%r10, %ntid.x;
	mov.u32 	%r11, %tid.x;
	mad.lo.s32 	%r12, %r9, %r10, %r11;
	shl.b32 	%r1, %r12, 2;
	setp.ge.s32 	%p1, %r1, %r8;
	@%p1 bra 	$L__BB0_5;
	ld.const.u8 	%rs1, [d_round_keys+4];
	ld.const.u8 	%rs2, [d_round_keys+8];
	ld.const.u8 	%rs3, [d_round_keys+12];
	ld.const.u8 	%rs4, [d_round_keys+1];
	ld.const.u8 	%rs5, [d_round_keys+5];
	ld.const.u8 	%rs6, [d_round_keys+9];
	ld.const.u8 	%rs7, [d_round_keys+13];
	ld.const.u8 	%rs8, [d_round_keys+2];
	ld.const.u8 	%rs9, [d_round_keys+6];
	ld.const.u8 	%rs10, [d_round_keys+10];
	ld.const.u8 	%rs11, [d_round_keys+14];
	ld.const.u8 	%rs12, [d_round_keys+3];
	ld.const.u8 	%rs13, [d_round_keys+7];
	ld.const.u8 	%rs14, [d_round_keys+11];
	ld.const.u8 	%rs15, [d_round_keys+15];
	ld.const.u8 	%rs16, [d_round_keys+160];
	ld.const.u8 	%rs17, [d_round_keys+164];
	ld.const.u8 	%rs18, [d_round_keys+168];
	ld.const.u8 	%rs19, [d_round_keys+172];
	ld.const.u8 	%rs20, [d_round_keys+161];
	ld.const.u8 	%rs21, [d_round_keys+165];
	ld.const.u8 	%rs22, [d_round_keys+169];
	ld.const.u8 	%rs23, [d_round_keys+173];
	ld.const.u8 	%rs24, [d_round_keys+162];
	ld.const.u8 	%rs25, [d_round_keys+166];
	ld.const.u8 	%rs26, [d_round_keys+170];
	ld.const.u8 	%rs27, [d_round_keys+174];
	ld.const.u8 	%rs28, [d_round_keys+163];
	ld.const.u8 	%rs29, [d_round_keys+167];
	ld.const.u8 	%rs30, [d_round_keys+171];
	ld.const.u8 	%rs31, [d_round_keys+175];
	cvta.to.global.u64 	%rd1, %rd5;
	mov.b32 	%r16, 0;
	mov.u64 	%rd10, d_round_keys;
	ld.const.u8 	%rs96, [d_round_keys];
	add.s64 	%rd6, %rd10, 31;
	mov.u64 	%rd13, d_s_box;
$L__BB0_2:
	ld.param.u64 	%rd111, [_Z18aes_encrypt_kernelPKhPhi_param_0];
	add.s32 	%r3, %r16, %r1;
	shl.b32 	%r4, %r3, 4;
	cvt.s64.s32 	%rd7, %r4;
	cvta.to.global.u64 	%rd8, %rd111;
	add.s64 	%rd9, %rd8, %rd7;
	ld.global.u8 	%rs80, [%rd9];
	ld.global.u8 	%rs81, [%rd9+4];
	ld.global.u8 	%rs82, [%rd9+8];
	ld.global.u8 	%rs83, [%rd9+12];
	ld.global.u8 	%rs84, [%rd9+1];
	ld.global.u8 	%rs85, [%rd9+5];
	ld.global.u8 	%rs86, [%rd9+9];
	ld.global.u8 	%rs87, [%rd9+13];
	ld.global.u8 	%rs88, [%rd9+2];
	ld.global.u8 	%rs89, [%rd9+6];
	ld.global.u8 	%rs90, [%rd9+10];
	ld.global.u8 	%rs91, [%rd9+14];
	ld.global.u8 	%rs92, [%rd9+3];
	ld.global.u8 	%rs93, [%rd9+7];
	ld.global.u8 	%rs94, [%rd9+11];
	ld.global.u8 	%rs95, [%rd9+15];
	xor.b16  	%rs288, %rs80, %rs96;
	xor.b16  	%rs287, %rs81, %rs1;
	xor.b16  	%rs286, %rs82, %rs2;
	xor.b16  	%rs285, %rs83, %rs3;
	xor.b16  	%rs284, %rs84, %rs4;
	xor.b16  	%rs283, %rs85, %rs5;
	xor.b16  	%rs282, %rs86, %rs6;
	xor.b16  	%rs281, %rs87, %rs7;
	xor.b16  	%rs280, %rs88, %rs8;
	xor.b16  	%rs279, %rs89, %rs9;
	xor.b16  	%rs278, %rs90, %rs10;
	xor.b16  	%rs277, %rs91, %rs11;
	xor.b16  	%rs276, %rs92, %rs12;
	xor.b16  	%rs275, %rs93, %rs13;
	xor.b16  	%rs274, %rs94, %rs14;
	xor.b16  	%rs273, %rs95, %rs15;
	mov.b32 	%r17, 0;
	mov.u64 	%rd112, %rd6;
$L__BB0_3:
	cvt.u64.u16 	%rd11, %rs288;
	and.b64  	%rd12, %rd11, 255;
	add.s64 	%rd14, %rd13, %rd12;
	ld.const.s8 	%rs97, [%rd14];
	cvt.u64.u16 	%rd15, %rs287;
	and.b64  	%rd16, %rd15, 255;
	add.s64 	%rd17, %rd13, %rd16;
	ld.const.s8 	%rs98, [%rd17];
	cvt.u64.u16 	%rd18, %rs286;
	and.b64  	%rd19, %rd18, 255;
	add.s64 	%rd20, %rd13, %rd19;
	ld.const.s8 	%rs99, [%rd20];
	cvt.u64.u16 	%rd21, %rs285;
	and.b64  	%rd22, %rd21, 255;
	add.s64 	%rd23, %rd13, %rd22;
	ld.const.s8 	%rs100, [%rd23];
	cvt.u64.u16 	%rd24, %rs284;
	and.b64  	%rd25, %rd24, 255;
	add.s64 	%rd26, %rd13, %rd25;
	ld.const.s8 	%rs101, [%rd26];
	cvt.u64.u16 	%rd27, %rs283;
	and.b64  	%rd28, %rd27, 255;
	add.s64 	%rd29, %rd13, %rd28;
	ld.const.s8 	%rs102, [%rd29];
	cvt.u64.u16 	%rd30, %rs282;
	and.b64  	%rd31, %rd30, 255;
	add.s64 	%rd32, %rd13, %rd31;
	ld.const.s8 	%rs103, [%rd32];
	cvt.u64.u16 	%rd33, %rs281;
	and.b64  	%rd34, %rd33, 255;
	add.s64 	%rd35, %rd13, %rd34;
	ld.const.s8 	%rs104, [%rd35];
	cvt.u64.u16 	%rd36, %rs280;
	and.b64  	%rd37, %rd36, 255;
	add.s64 	%rd38, %rd13, %rd37;
	ld.const.s8 	%rs105, [%rd38];
	cvt.u64.u16 	%rd39, %rs279;
	and.b64  	%rd40, %rd39, 255;
	add.s64 	%rd41, %rd13, %rd40;
	ld.const.s8 	%rs106, [%rd41];
	cvt.u64.u16 	%rd42, %rs278;
	and.b64  	%rd43, %rd42, 255;
	add.s64 	%rd44, %rd13, %rd43;
	ld.const.s8 	%rs107, [%rd44];
	cvt.u64.u16 	%rd45, %rs277;
	and.b64  	%rd46, %rd45, 255;
	add.s64 	%rd47, %rd13, %rd46;
	ld.const.s8 	%rs108, [%rd47];
	cvt.u64.u16 	%rd48, %rs276;
	and.b64  	%rd49, %rd48, 255;
	add.s64 	%rd50, %rd13, %rd49;
	ld.const.s8 	%rs109, [%rd50];
	cvt.u64.u16 	%rd51, %rs275;
	and.b64  	%rd52, %rd51, 255;
	add.s64 	%rd53, %rd13, %rd52;
	ld.const.s8 	%rs110, [%rd53];
	cvt.u64.u16 	%rd54, %rs274;
	and.b64  	%rd55, %rd54, 255;
	add.s64 	%rd56, %rd13, %rd55;
	ld.const.s8 	%rs111, [%rd56];
	cvt.u64.u16 	%rd57, %rs273;
	and.b64  	%rd58, %rd57, 255;
	add.s64 	%rd59, %rd13, %rd58;
	ld.const.s8 	%rs112, [%rd59];
	shl.b16 	%rs113, %rs97, 1;
	xor.b16  	%rs114, %rs113, 27;
	setp.lt.s16 	%p2, %rs97, 0;
	selp.b16 	%rs115, %rs114, %rs113, %p2;
	shl.b16 	%rs116, %rs102, 1;
	xor.b16  	%rs117, %rs116, 27;
	setp.lt.s16 	%p3, %rs102, 0;
	selp.b16 	%rs118, %rs117, %rs116, %p3;
	shl.b16 	%rs119, %rs107, 1;
	xor.b16  	%rs120, %rs119, 27;
	setp.lt.s16 	%p4, %rs107, 0;
	selp.b16 	%rs121, %rs120, %rs119, %p4;
	shl.b16 	%rs122, %rs112, 1;
	xor.b16  	%rs123, %rs122, 27;
	setp.lt.s16 	%p5, %rs112, 0;
	selp.b16 	%rs124, %rs123, %rs122, %p5;
	shl.b16 	%rs125, %rs98, 1;
	xor.b16  	%rs126, %rs125, 27;
	setp.lt.s16 	%p6, %rs98, 0;
	selp.b16 	%rs127, %rs126, %rs125, %p6;
	shl.b16 	%rs128, %rs103, 1;
	xor.b16  	%rs129, %rs128, 27;
	setp.lt.s16 	%p7, %rs103, 0;
	selp.b16 	%rs130, %rs129, %rs128, %p7;
	shl.b16 	%rs131, %rs108, 1;
	xor.b16  	%rs132, %rs131, 27;
	setp.lt.s16 	%p8, %rs108, 0;
	selp.b16 	%rs133, %rs132, %rs131, %p8;
	shl.b16 	%rs134, %rs109, 1;
	xor.b16  	%rs135, %rs134, 27;
	setp.lt.s16 	%p9, %rs109, 0;
	selp.b16 	%rs136, %rs135, %rs134, %p9;
	shl.b16 	%rs137, %rs99, 1;
	xor.b16  	%rs138, %rs137, 27;
	setp.lt.s16 	%p10, %rs99, 0;
	selp.b16 	%rs139, %rs138, %rs137, %p10;
	shl.b16 	%rs140, %rs104, 1;
	xor.b16  	%rs141, %rs140, 27;
	setp.lt.s16 	%p11, %rs104, 0;
	selp.b16 	%rs142, %rs141, %rs140, %p11;
	shl.b16 	%rs143, %rs105, 1;
	xor.b16  	%rs144, %rs143, 27;
	setp.lt.s16 	%p12, %rs105, 0;
	selp.b16 	%rs145, %rs144, %rs143, %p12;
	shl.b16 	%rs146, %rs110, 1;
	xor.b16  	%rs147, %rs146, 27;
	setp.lt.s16 	%p13, %rs110, 0;
	selp.b16 	%rs148, %rs147, %rs146, %p13;
	shl.b16 	%rs149, %rs100, 1;
	xor.b16  	%rs150, %rs149, 27;
	setp.lt.s16 	%p14, %rs100, 0;
	selp.b16 	%rs151, %rs150, %rs149, %p14;
	shl.b16 	%rs152, %rs101, 1;
	xor.b16  	%rs153, %rs152, 27;
	setp.lt.s16 	%p15, %rs101, 0;
	selp.b16 	%rs154, %rs153, %rs152, %p15;
	shl.b16 	%rs155, %rs106, 1;
	xor.b16  	%rs156, %rs155, 27;
	setp.lt.s16 	%p16, %rs106, 0;
	selp.b16 	%rs157, %rs156, %rs155, %p16;
	shl.b16 	%rs158, %rs111, 1;
	xor.b16  	%rs159, %rs158, 27;
	setp.lt.s16 	%p17, %rs111, 0;
	selp.b16 	%rs160, %rs159, %rs158, %p17;
	ld.const.u8 	%rs161, [%rd112+-15];
	xor.b16  	%rs162, %rs102, %rs161;
	xor.b16  	%rs163, %rs162, %rs107;
	xor.b16  	%rs164, %rs163, %rs115;
	xor.b16  	%rs165, %rs164, %rs112;
	xor.b16  	%rs288, %rs165, %rs118;
	ld.const.u8 	%rs166, [%rd112+-11];
	xor.b16  	%rs167, %rs103, %rs166;
	xor.b16  	%rs168, %rs167, %rs108;
	xor.b16  	%rs169, %rs168, %rs127;
	xor.b16  	%rs170, %rs169, %rs109;
	xor.b16  	%rs287, %rs170, %rs130;
	ld.const.u8 	%rs171, [%rd112+-7];
	xor.b16  	%rs172, %rs104, %rs171;
	xor.b16  	%rs173, %rs172, %rs105;
	xor.b16  	%rs174, %rs173, %rs139;
	xor.b16  	%rs175, %rs174, %rs110;
	xor.b16  	%rs286, %rs175, %rs142;
	ld.const.u8 	%rs176, [%rd112+-3];
	xor.b16  	%rs177, %rs101, %rs176;
	xor.b16  	%rs178, %rs177, %rs106;
	xor.b16  	%rs179, %rs178, %rs151;
	xor.b16  	%rs180, %rs179, %rs111;
	xor.b16  	%rs285, %rs180, %rs154;
	ld.const.u8 	%rs181, [%rd112+-14];
	xor.b16  	%rs182, %rs97, %rs181;
	xor.b16  	%rs183, %rs182, %rs107;
	xor.b16  	%rs184, %rs183, %rs112;
	xor.b16  	%rs185, %rs184, %rs118;
	xor.b16  	%rs284, %rs185, %rs121;
	ld.const.u8 	%rs186, [%rd112+-10];
	xor.b16  	%rs187, %rs98, %rs186;
	xor.b16  	%rs188, %rs187, %rs108;
	xor.b16  	%rs189, %rs188, %rs109;
	xor.b16  	%rs190, %rs189, %rs130;
	xor.b16  	%rs283, %rs190, %rs133;
	ld.const.u8 	%rs191, [%rd112+-6];
	xor.b16  	%rs192, %rs99, %rs191;
	xor.b16  	%rs193, %rs192, %rs105;
	xor.b16  	%rs194, %rs193, %rs110;
	xor.b16  	%rs195, %rs194, %rs142;
	xor.b16  	%rs282, %rs195, %rs145;
	ld.const.u8 	%rs196, [%rd112+-2];
	xor.b16  	%rs197, %rs100, %rs196;
	xor.b16  	%rs198, %rs197, %rs106;
	xor.b16  	%rs199, %rs198, %rs111;
	xor.b16  	%rs200, %rs199, %rs154;
	xor.b16  	%rs281, %rs200, %rs157;
	ld.const.u8 	%rs201, [%rd112+-13];
	xor.b16  	%rs202, %rs97, %rs201;
	xor.b16  	%rs203, %rs202, %rs102;
	xor.b16  	%rs204, %rs203, %rs112;
	xor.b16  	%rs205, %rs204, %rs121;
	xor.b16  	%rs280, %rs205, %rs124;
	ld.const.u8 	%rs206, [%rd112+-9];
	xor.b16  	%rs207, %rs98, %rs206;
	xor.b16  	%rs208, %rs207, %rs103;
	xor.b16  	%rs209, %rs208, %rs109;
	xor.b16  	%rs210, %rs209, %rs133;
	xor.b16  	%rs279, %rs210, %rs136;
	ld.const.u8 	%rs211, [%rd112+-5];
	xor.b16  	%rs212, %rs99, %rs211;
	xor.b16  	%rs213, %rs212, %rs104;
	xor.b16  	%rs214, %rs213, %rs110;
	xor.b16  	%rs215, %rs214, %rs145;
	xor.b16  	%rs278, %rs215, %rs148;
	ld.const.u8 	%rs216, [%rd112+-1];
	xor.b16  	%rs217, %rs100, %rs216;
	xor.b16  	%rs218, %rs217, %rs101;
	xor.b16  	%rs219, %rs218, %rs111;
	xor.b16  	%rs220, %rs219, %rs157;
	xor.b16  	%rs277, %rs220, %rs160;
	ld.const.u8 	%rs221, [%rd112+-12];
	xor.b16  	%rs222, %rs97, %rs221;
	xor.b16  	%rs223, %rs222, %rs102;
	xor.b16  	%rs224, %rs223, %rs107;
	xor.b16  	%rs225, %rs224, %rs115;
	xor.b16  	%rs276, %rs225, %rs124;
	ld.const.u8 	%rs226, [%rd112+-8];
	xor.b16  	%rs227, %rs98, %rs226;
	xor.b16  	%rs228, %rs227, %rs103;
	xor.b16  	%rs229, %rs228, %rs108;
	xor.b16  	%rs230, %rs229, %rs127;
	xor.b16  	%rs275, %rs230, %rs136;
	ld.const.u8 	%rs231, [%rd112+-4];
	xor.b16  	%rs232, %rs99, %rs231;
	xor.b16  	%rs233, %rs232, %rs104;
	xor.b16  	%rs234, %rs233, %rs105;
	xor.b16  	%rs235, %rs234, %rs139;
	xor.b16  	%rs274, %rs235, %rs148;
	ld.const.u8 	%rs236, [%rd112];
	xor.b16  	%rs237, %rs100, %rs236;
	xor.b16  	%rs238, %rs237, %rs101;
	xor.b16  	%rs239, %rs238, %rs106;
	xor.b16  	%rs240, %rs239, %rs151;
	xor.b16  	%rs273, %rs240, %rs160;
	add.s32 	%r17, %r17, 1;
	add.s64 	%rd112, %rd112, 16;
	setp.ne.s32 	%p18, %r17, 9;
	@%p18 bra 	$L__BB0_3;
	cvt.s64.s32 	%rd60, %r4;
	cvt.u64.u16 	%rd61, %rs288;
	and.b64  	%rd62, %rd61, 255;
	mov.u64 	%rd63, d_s_box;
	add.s64 	%rd64, %rd63, %rd62;
	ld.const.u8 	%rs241, [%rd64];
	cvt.u64.u16 	%rd65, %rs287;
	and.b64  	%rd66, %rd65, 255;
	add.s64 	%rd67, %rd63, %rd66;
	ld.const.u8 	%rs242, [%rd67];
	cvt.u64.u16 	%rd68, %rs286;
	and.b64  	%rd69, %rd68, 255;
	add.s64 	%rd70, %rd63, %rd69;
	ld.const.u8 	%rs243, [%rd70];
	cvt.u64.u16 	%rd71, %rs285;
	and.b64  	%rd72, %rd71, 255;
	add.s64 	%rd73, %rd63, %rd72;
	ld.const.u8 	%rs244, [%rd73];
	cvt.u64.u16 	%rd74, %rs284;
	and.b64  	%rd75, %rd74, 255;
	add.s64 	%rd76, %rd63, %rd75;
	ld.const.u8 	%rs245, [%rd76];
	cvt.u64.u16 	%rd77, %rs283;
	and.b64  	%rd78, %rd77, 255;
	add.s64 	%rd79, %rd63, %rd78;
	ld.const.u8 	%rs246, [%rd79];
	cvt.u64.u16 	%rd80, %rs282;
	and.b64  	%rd81, %rd80, 255;
	add.s64 	%rd82, %rd63, %rd81;
	ld.const.u8 	%rs247, [%rd82];
	cvt.u64.u16 	%rd83, %rs281;
	and.b64  	%rd84, %rd83, 255;
	add.s64 	%rd85, %rd63, %rd84;
	ld.const.u8 	%rs248, [%rd85];
	cvt.u64.u16 	%rd86, %rs280;
	and.b64  	%rd87, %rd86, 255;
	add.s64 	%rd88, %rd63, %rd87;
	ld.const.u8 	%rs249, [%rd88];
	cvt.u64.u16 	%rd89, %rs279;
	and.b64  	%rd90, %rd89, 255;
	add.s64 	%rd91, %rd63, %rd90;
	ld.const.u8 	%rs250, [%rd91];
	cvt.u64.u16 	%rd92, %rs278;
	and.b64  	%rd93, %rd92, 255;
	add.s64 	%rd94, %rd63, %rd93;
	ld.const.u8 	%rs251, [%rd94];
	cvt.u64.u16 	%rd95, %rs277;
	and.b64  	%rd96, %rd95, 255;
	add.s64 	%rd97, %rd63, %rd96;
	ld.const.u8 	%rs252, [%rd97];
	cvt.u64.u16 	%rd98, %rs276;
	and.b64  	%rd99, %rd98, 255;
	add.s64 	%rd100, %rd63, %rd99;
	ld.const.u8 	%rs253, [%rd100];
	cvt.u64.u16 	%rd101, %rs275;
	and.b64  	%rd102, %rd101, 255;
	add.s64 	%rd103, %rd63, %rd102;
	ld.const.u8 	%rs254, [%rd103];
	cvt.u64.u16 	%rd104, %rs274;
	and.b64  	%rd105, %rd104, 255;
	add.s64 	%rd106, %rd63, %rd105;
	ld.const.u8 	%rs255, [%rd106];
	cvt.u64.u16 	%rd107, %rs273;
	and.b64  	%rd108, %rd107, 255;
	add.s64 	%rd109, %rd63, %rd108;
	ld.const.u8 	%rs256, [%rd109];
	xor.b16  	%rs257, %rs241, %rs16;
	xor.b16  	%rs258, %rs242, %rs17;
	xor.b16  	%rs259, %rs243, %rs18;
	xor.b16  	%rs260, %rs244, %rs19;
	xor.b16  	%rs261, %rs246, %rs20;
	xor.b16  	%rs262, %rs247, %rs21;
	xor.b16  	%rs263, %rs248, %rs22;
	xor.b16  	%rs264, %rs245, %rs23;
	xor.b16  	%rs265, %rs251, %rs24;
	xor.b16  	%rs266, %rs252, %rs25;
	xor.b16  	%rs267, %rs249, %rs26;
	xor.b16  	%rs268, %rs250, %rs27;
	xor.b16  	%rs269, %rs256, %rs28;
	xor.b16  	%rs270, %rs253, %rs29;
	xor.b16  	%rs271, %rs254, %rs30;
	xor.b16  	%rs272, %rs255, %rs31;
	add.s64 	%rd110, %rd1, %rd60;
	st.global.u8 	[%rd110], %rs257;
	st.global.u8 	[%rd110+4], %rs258;
	st.global.u8 	[%rd110+8], %rs259;
	st.global.u8 	[%rd110+12], %rs260;
	st.global.u8 	[%rd110+1], %rs261;
	st.global.u8 	[%rd110+5], %rs262;
	st.global.u8 	[%rd110+9], %rs263;
	st.global.u8 	[%rd110+13], %rs264;
	st.global.u8 	[%rd110+2], %rs265;
	st.global.u8 	[%rd110+6], %rs266;
	st.global.u8 	[%rd110+10], %rs267;
	st.global.u8 	[%rd110+14], %rs268;
	st.global.u8 	[%rd110+3], %rs269;
	st.global.u8 	[%rd110+7], %rs270;
	st.global.u8 	[%rd110+11], %rs271;
	st.global.u8 	[%rd110+15], %rs272;
	add.s32 	%r7, %r16, 1;
	setp.lt.u32 	%p19, %r16, 3;
	add.s32 	%r15, %r3, 1;
	setp.lt.s32 	%p20, %r15, %r8;
	and.pred  	%p21, %p19, %p20;
	mov.u32 	%r16, %r7;
	@%p21 bra 	$L__BB0_2;
$L__BB0_5:
	ret;

}


// ===== COMPILED SASS (sm_100) =====

	.target	sm_100

	.elftype	@"ET_EXEC"


//--------------------- .note.nv.tkinfo           --------------------------
	.section	.note.nv.tkinfo,"",@"SHT_NOTE"
	.sectionflags	@"SHF_NOTE_NV_TKINFO"
	.tkinfo
        /*0018*/ 	.word	0x00000002
        /*0030*/ 	.string	""
        /*0030*/ 	.string	"ptxas"
        /*0030*/ 	.string	"Cuda compilation tools, release 13.0, V13.0.88"
        /*0030*/ 	.string	"Build cuda_13.0.r13.0/compiler.36424714_0"
        /*0030*/ 	.string	"-arch sm_100 -m 64 "



//--------------------- .note.nv.cuinfo           --------------------------
	.section	.note.nv.cuinfo,"",@"SHT_NOTE"
	.sectionflags	@"SHF_NOTE_NV_CUINFO"
        /*0018*/ 	.short	0x0002
        /*001a*/ 	.short	0x0064
        /*001c*/ 	.short	0x0082
	.zero		2


//--------------------- .nv.info                  --------------------------
	.section	.nv.info,"",@"SHT_CUDA_INFO"
	.align	4


	//----- nvinfo : EIATTR_REGCOUNT
	.align		4
        /*0000*/ 	.byte	0x04, 0x2f
        /*0002*/ 	.short	(.L_3 - .L_2)
	.align		4
.L_2:
        /*0004*/ 	.word	index@(_Z18aes_encrypt_kernelPKhPhi)
        /*0008*/ 	.word	0x00000026


	//----- nvinfo : EIATTR_FRAME_SIZE
	.align		4
.L_3:
        /*000c*/ 	.byte	0x04, 0x11
        /*000e*/ 	.short	(.L_5 - .L_4)
	.align		4
.L_4:
        /*0010*/ 	.word	index@(_Z18aes_encrypt_kernelPKhPhi)
        /*0014*/ 	.word	0x00000000


	//----- nvinfo : EIATTR_MIN_STACK_SIZE
	.align		4
.L_5:
        /*0018*/ 	.byte	0x04, 0x12
        /*001a*/ 	.short	(.L_7 - .L_6)
	.align		4
.L_6:
        /*001c*/ 	.word	index@(_Z18aes_encrypt_kernelPKhPhi)
        /*0020*/ 	.word	0x00000000
.L_7:


//--------------------- .nv.compat                --------------------------
	.section	.nv.compat,"",@"SHT_CUDA_COMPAT_INFO"
	.align	4
        /*0000*/ 	.byte	0x02, 0x09, 0x00, 0x00, 0x02, 0x02, 0x01, 0x00, 0x02, 0x05, 0x05, 0x00, 0x03, 0x07, 0x01, 0x01
        /*0010*/ 	.byte	0x02, 0x03, 0x00, 0x00, 0x02, 0x06, 0x01, 0x00, 0x04, 0x0b, 0x08, 0x00, 0x09, 0x00, 0x00, 0x00
        /*0020*/ 	.byte	0x00, 0x00, 0x00, 0x00


//--------------------- .nv.info._Z18aes_encrypt_kernelPKhPhi --------------------------
	.section	.nv.info._Z18aes_encrypt_kernelPKhPhi,"",@"SHT_CUDA_INFO"
	.sectionflags	@""
	.align	4


	//----- nvinfo : EIATTR_CUDA_API_VERSION
	.align		4
        /*0000*/ 	.byte	0x04, 0x37
        /*0002*/ 	.short	(.L_9 - .L_8)
.L_8:
        /*0004*/ 	.word	0x00000082


	//----- nvinfo : EIATTR_KPARAM_INFO
	.align		4
.L_9:
        /*0008*/ 	.byte	0x04, 0x17
        /*000a*/ 	.short	(.L_11 - .L_10)
.L_10:
        /*000c*/ 	.word	0x00000000
        /*0010*/ 	.short	0x0002
        /*0012*/ 	.short	0x0010
        /*0014*/ 	.byte	0x00, 0xf0, 0x11, 0x00


	//----- nvinfo : EIATTR_KPARAM_INFO
	.align		4
.L_11:
        /*0018*/ 	.byte	0x04, 0x17
        /*001a*/ 	.short	(.L_13 - .L_12)
.L_12:
        /*001c*/ 	.word	0x00000000
        /*0020*/ 	.short	0x0001
        /*0022*/ 	.short	0x0008
        /*0024*/ 	.byte	0x00, 0xf5, 0x21, 0x00


	//----- nvinfo : EIATTR_KPARAM_INFO
	.align		4
.L_13:
        /*0028*/ 	.byte	0x04, 0x17
        /*002a*/ 	.short	(.L_15 - .L_14)
.L_14:
        /*002c*/ 	.word	0x00000000
        /*0030*/ 	.short	0x0000
        /*0032*/ 	.short	0x0000
        /*0034*/ 	.byte	0x00, 0xf5, 0x21, 0x00


	//----- nvinfo : EIATTR_SPARSE_MMA_MASK
	.align		4
.L_15:
        /*0038*/ 	.byte	0x03, 0x50
        /*003a*/ 	.short	0x0000


	//----- nvinfo : EIATTR_MAXREG_COUNT
	.align		4
        /*003c*/ 	.byte	0x03, 0x1b
        /*003e*/ 	.short	0x00ff


	//----- nvinfo : EIATTR_MERCURY_ISA_VERSION
	.align		4
        /*0040*/ 	.byte	0x03, 0x5f
        /*0042*/ 	.short	0x0101


	//----- nvinfo : EIATTR_VRC_CTA_INIT_COUNT
	.align		4
        /*0044*/ 	.byte	0x02, 0x4a
	.zero		1
	.zero		1


	//----- nvinfo : EIATTR_EXIT_INSTR_OFFSETS
	.align		4
        /*0048*/ 	.byte	0x04, 0x1c
        /*004a*/ 	.short	(.L_17 - .L_16)


	//   ....[0]....
.L_16:
        /*004c*/ 	.word	0x00000080


	//   ....[1]....
        /*0050*/ 	.word	0x000013a0


	//----- nvinfo : EIATTR_CRS_STACK_SIZE
	.align		4
.L_17:
        /*0054*/ 	.byte	0x04, 0x1e
        /*0056*/ 	.short	(.L_19 - .L_18)
.L_18:
        /*0058*/ 	.word	0x00000000


	//----- nvinfo : EIATTR_CBANK_PARAM_SIZE
	.align		4
.L_19:
        /*005c*/ 	.byte	0x03, 0x19
        /*005e*/ 	.short	0x0014


	//----- nvinfo : EIATTR_PARAM_CBANK
	.align		4
        /*0060*/ 	.byte	0x04, 0x0a
        /*0062*/ 	.short	(.L_21 - .L_20)
	.align		4
.L_20:
        /*0064*/ 	.word	index@(.nv.constant0._Z18aes_encrypt_kernelPKhPhi)
        /*0068*/ 	.short	0x0380
        /*006a*/ 	.short	0x0014


	//----- nvinfo : EIATTR_SW_WAR
	.align		4
.L_21:
        /*006c*/ 	.byte	0x04, 0x36
        /*006e*/ 	.short	(.L_23 - .L_22)
.L_22:
        /*0070*/ 	.word	0x00000008
.L_23:


//--------------------- .nv.callgraph             --------------------------
	.section	.nv.callgraph,"",@"SHT_CUDA_CALLGRAPH"
	.align	4
	.sectionentsize	8
	.align		4
        /*0000*/ 	.word	0x00000000
	.align		4
        /*0004*/ 	.word	0xffffffff
	.align		4
        /*0008*/ 	.word	0x00000000
	.align		4
        /*000c*/ 	.word	0xfffffffe
	.align		4
        /*0010*/ 	.word	0x00000000
	.align		4
        /*0014*/ 	.word	0xfffffffd
	.align		4
        /*0018*/ 	.word	0x00000000
	.align		4
        /*001c*/ 	.word	0xfffffffc


//--------------------- .nv.constant3             --------------------------
	.section	.nv.constant3,"a",@progbits
.nv.constant3:
	.type		d_s_box,@object
	.size		d_s_box,(d_round_keys - d_s_box)
d_s_box:
	.zero		256
	.type		d_round_keys,@object
	.size		d_round_keys,(.L_1 - d_round_keys)
d_round_keys:
	.zero		176
.L_1:


//--------------------- .text._Z18aes_encrypt_kernelPKhPhi --------------------------
	.section	.text._Z18aes_encrypt_kernelPKhPhi,"ax",@progbits
	.align	128
        .global         _Z18aes_encrypt_kernelPKhPhi
        .type           _Z18aes_encrypt_kernelPKhPhi,@function
        .size           _Z18aes_encrypt_kernelPKhPhi,(.L_x_4 - _Z18aes_encrypt_kernelPKhPhi)
        .other          _Z18aes_encrypt_kernelPKhPhi,@"STO_CUDA_ENTRY STV_DEFAULT"
_Z18aes_encrypt_kernelPKhPhi:
.text._Z18aes_encrypt_kernelPKhPhi:
[----:B------:R-:W-:Y:S01]  /*0000*/  LDC R1, c[0x0][0x37c] ;  /* 0x0000df00ff017b82 */ /* 0x000fe20000000800 */
[----:B------:R-:W0:Y:S07]  /*0010*/  S2R R3, SR_TID.X ;  /* 0x0000000000037919 */ /* 0x000e2e0000002100 */
[----:B------:R-:W0:Y:S01]  /*0020*/  S2UR UR4, SR_CTAID.X ;  /* 0x00000000000479c3 */ /* 0x000e220000002500 */
[----:B------:R-:W1:Y:S07]  /*0030*/  LDCU UR5, c[0x0][0x390] ;  /* 0x00007200ff0577ac */ /* 0x000e6e0008000800 */
[----:B------:R-:W0:Y:S02]  /*0040*/  LDC R0, c[0x0][0x360] ;  /* 0x0000d800ff007b82 */ /* 0x000e240000000800 */
[----:B0-----:R-:W-:-:S04]  /*0050*/  IMAD R0, R0, UR4, R3 ;  /* 0x0000000400007c24 */ /* 0x001fc8000f8e0203 */
[----:B------:R-:W-:-:S05]  /*0060*/  IMAD.SHL.U32 R0, R0, 0x4, RZ ;  /* 0x0000000400007824 */ /* 0x000fca00078e00ff */
[----:B-1----:R-:W-:-:S13]  /*0070*/  ISETP.GE.AND P0, PT, R0, UR5, PT ;  /* 0x0000000500007c0c */ /* 0x002fda000bf06270 */
[----:B------:R-:W-:Y:S05]  /*0080*/  @P0 EXIT ;  /* 0x000000000000094d */ /* 0x000fea0003800000 */
[----:B------:R-:W-:Y:S01]  /*0090*/  BSSY.RECONVERGENT B0, `(.L_x_0) ;  /* 0x0000130000007945 */ /* 0x000fe20003800200 */
[----:B------:R-:W-:Y:S01]  /*00a0*/  IMAD.MOV.U32 R5, RZ, RZ, RZ ;  /* 0x000000ffff057224 */ /* 0x000fe200078e00ff */
[----:B------:R-:W0:Y:S01]  /*00b0*/  LDCU.U8 UR6, c[0x3][0x104] ;  /* 0x00c02080ff0677ac */ /* 0x000e220008000000 */
[----:B------:R-:W1:Y:S01]  /*00c0*/  LDCU.U8 UR7, c[0x3][0x108] ;  /* 0x00c02100ff0777ac */ /* 0x000e620008000000 */
[----:B------:R-:W2:Y:S01]  /*00d0*/  LDCU.U8 UR8, c[0x3][0x10c] ;  /* 0x00c02180ff0877ac */ /* 0x000ea20008000000 */
[----:B------:R-:W3:Y:S01]  /*00e0*/  LDCU.U8 UR9, c[0x3][0x1a0] ;  /* 0x00c03400ff0977ac */ /* 0x000ee20008000000 */
[----:B------:R-:W4:Y:S01]  /*00f0*/  LDCU.U8 UR10, c[0x3][0x1a4] ;  /* 0x00c03480ff0a77ac */ /* 0x000f220008000000 */
[----:B------:R-:W0:Y:S01]  /*0100*/  LDCU.U8 UR11, c[0x3][0x1a8] ;  /* 0x00c03500ff0b77ac */ /* 0x000e220008000000 */
[----:B------:R-:W0:Y:S01]  /*0110*/  LDCU.U8 UR12, c[0x3][0x1ac] ;  /* 0x00c03580ff0c77ac */ /* 0x000e220008000000 */
[----:B------:R-:W0:Y:S01]  /*0120*/  LDCU.U8 UR13, c[0x3][0x1ab] ;  /* 0x00c03560ff0d77ac */ /* 0x000e220008000000 */
[----:B------:R-:W0:Y:S01]  /*0130*/  LDCU.U8 UR14, c[0x3][0x1af] ;  /* 0x00c035e0ff0e77ac */ /* 0x000e220008000000 */
[----:B------:R-:W0:Y:S01]  /*0140*/  LDCU.U8 UR15, c[0x3][0x100] ;  /* 0x00c02000ff0f77ac */ /* 0x000e220008000000 */
[----:B------:R-:W0:Y:S02]  /*0150*/  LDCU.64 UR4, c[0x0][0x358] ;  /* 0x00006b00ff0477ac */ /* 0x000e240008000a00 */
.L_x_2:
[----:B------:R-:W5:Y:S01]  /*0160*/  LDCU.64 UR16, c[0x0][0x380] ;  /* 0x00007000ff1077ac */ /* 0x000f620008000a00 */
[----:B------:R-:W-:-:S04]  /*0170*/  IMAD.IADD R2, R0, 0x1, R5 ;  /* 0x0000000100027824 */ /* 0x000fc800078e0205 */
[----:B------:R-:W-:-:S05]  /*0180*/  IMAD.SHL.U32 R24, R2, 0x10, RZ ;  /* 0x0000001002187824 */ /* 0x000fca00078e00ff */
[----:B--2--5:R-:W-:-:S04]  /*0190*/  IADD3 R6, P0, PT, R24, UR16, RZ ;  /* 0x0000001018067c10 */ /* 0x024fc8000ff1e0ff */
[----:B------:R-:W-:-:S05]  /*01a0*/  LEA.HI.X.SX32 R7, R24, UR17, 0x1, P0 ;  /* 0x0000001118077c11 */ /* 0x000fca00080f0eff */
[----:B0-----:R-:W5:Y:S04]  /*01b0*/  LDG.E.U8 R4, desc[UR4][R6.64] ;  /* 0x0000000406047981 */ /* 0x001f68000c1e1100 */
[----:B------:R-:W2:Y:S04]  /*01c0*/  LDG.E.U8 R9, desc[UR4][R6.64+0x1] ;  /* 0x0000010406097981 */ /* 0x000ea8000c1e1100 */
[----:B------:R-:W3:Y:S04]  /*01d0*/  LDG.E.U8 R12, desc[UR4][R6.64+0xf] ;  /* 0x00000f04060c7981 */ /* 0x000ee8000c1e1100 */
[----:B------:R-:W4:Y:S04]  /*01e0*/  LDG.E.U8 R10, desc[UR4][R6.64+0x2] ;  /* 0x00000204060a7981 */ /* 0x000f28000c1e1100 */
[----:B------:R-:W4:Y:S04]  /*01f0*/  LDG.E.U8 R18, desc[UR4][R6.64+0x6] ;  /* 0x0000060406127981 */ /* 0x000f28000c1e1100 */
[----:B------:R-:W4:Y:S04]  /*0200*/  LDG.E.U8 R20, desc[UR4][R6.64+0xe] ;  /* 0x00000e0406147981 */ /* 0x000f28000c1e1100 */
[----:B------:R-:W4:Y:S04]  /*0210*/  LDG.E.U8 R13, desc[UR4][R6.64+0x4] ;  /* 0x00000404060d7981 */ /* 0x000f28000c1e1100 */
[----:B------:R-:W1:Y:S04]  /*0220*/  LDG.E.U8 R8, desc[UR4][R6.64+0x8] ;  /* 0x0000080406087981 */ /* 0x000e68000c1e1100 */
[----:B------:R-:W4:Y:S04]  /*0230*/  LDG.E.U8 R15, desc[UR4][R6.64+0xc] ;  /* 0x00000c04060f7981 */ /* 0x000f28000c1e1100 */
[----:B------:R-:W4:Y:S04]  /*0240*/  LDG.E.U8 R16, desc[UR4][R6.64+0x5] ;  /* 0x0000050406107981 */ /* 0x000f28000c1e1100 */
[----:B------:R-:W4:Y:S04]  /*0250*/  LDG.E.U8 R19, desc[UR4][R6.64+0x9] ;  /* 0x0000090406137981 */ /* 0x000f28000c1e1100 */
[----:B------:R-:W4:Y:S04]  /*0260*/  LDG.E.U8 R14, desc[UR4][R6.64+0xd] ;  /* 0x00000d04060e7981 */ /* 0x000f28000c1e1100 */
[----:B------:R-:W4:Y:S04]  /*0270*/  LDG.E.U8 R21, desc[UR4][R6.64+0xa] ;  /* 0x00000a0406157981 */ /* 0x000f28000c1e1100 */
[----:B------:R-:W4:Y:S04]  /*0280*/  LDG.E.U8 R22, desc[UR4][R6.64+0x3] ;  /* 0x0000030406167981 */ /* 0x000f28000c1e1100 */
[----:B------:R-:W4:Y:S04]  /*0290*/  LDG.E.U8 R11, desc[UR4][R6.64+0x7] ;  /* 0x00000704060b7981 */ /* 0x000f28000c1e1100 */
[----:B------:R5:W4:Y:S01]  /*02a0*/  LDG.E.U8 R17, desc[UR4][R6.64+0xb] ;  /* 0x00000b0406117981 */ /* 0x000b22000c1e1100 */
[----:B------:R-:W2:Y:S01]  /*02b0*/  LDCU.U8 UR16, c[0x3][0x101] ;  /* 0x00c02020ff1077ac */ /* 0x000ea20008000000 */
[----:B------:R-:W3:Y:S01]  /*02c0*/  LDCU.U8 UR27, c[0x3][0x10f] ;  /* 0x00c021e0ff1b77ac */ /* 0x000ee20008000000 */
[----:B------:R-:W4:Y:S01]  /*02d0*/  LDCU.U8 UR20, c[0x3][0x102] ;  /* 0x00c02040ff1477ac */ /* 0x000f220008000000 */
[----:B------:R-:W0:Y:S01]  /*02e0*/  LDCU.U8 UR21, c[0x3][0x106] ;  /* 0x00c020c0ff1577ac */ /* 0x000e220008000000 */
[----:B------:R-:W0:Y:S01]  /*02f0*/  LDCU.U8 UR23, c[0x3][0x10e] ;  /* 0x00c021c0ff1777ac */ /* 0x000e220008000000 */
[----:B------:R-:W1:Y:S01]  /*0300*/  LDCU.U8 UR17, c[0x3][0x105] ;  /* 0x00c020a0ff1177ac */ /* 0x000e620008000000 */
[----:B------:R-:W1:Y:S01]  /*0310*/  LDCU.U8 UR18, c[0x3][0x109] ;  /* 0x00c02120ff1277ac */ /* 0x000e620008000000 */
[----:B------:R-:W1:Y:S01]  /*0320*/  LDCU.U8 UR19, c[0x3][0x10d] ;  /* 0x00c021a0ff1377ac */ /* 0x000e620008000000 */
[----:B------:R-:W1:Y:S01]  /*0330*/  LDCU.U8 UR22, c[0x3][0x10a] ;  /* 0x00c02140ff1677ac */ /* 0x000e620008000000 */
[----:B------:R-:W1:Y:S01]  /*0340*/  LDCU.U8 UR24, c[0x3][0x103] ;  /* 0x00c02060ff1877ac */ /* 0x000e620008000000 */
[----:B------:R-:W1:Y:S01]  /*0350*/  LDCU.U8 UR25, c[0x3][0x107] ;  /* 0x00c020e0ff1977ac */ /* 0x000e620008000000 */
[----:B------:R-:W1:Y:S01]  /*0360*/  LDCU.U8 UR26, c[0x3][0x10b] ;  /* 0x00c02160ff1a77ac */ /* 0x000e620008000000 */
[----:B------:R-:W-:-:S02]  /*0370*/  IMAD.MOV.U32 R25, RZ, RZ, RZ ;  /* 0x000000ffff197224 */ /* 0x000fc400078e00ff */
[----:B------:R-:W-:Y:S01]  /*0380*/  IMAD.MOV.U32 R3, RZ, RZ, 0x11f ;  /* 0x0000011fff037424 */ /* 0x000fe200078e00ff */
[----:B-----5:R-:W-:Y:S02]  /*0390*/  LOP3.LUT R6, R4, UR15, RZ, 0x3c, !PT ;  /* 0x0000000f04067c12 */ /* 0x020fe4000f8e3cff */
[----:B--2---:R-:W-:Y:S02]  /*03a0*/  LOP3.LUT R4, R9, UR16, RZ, 0x3c, !PT ;  /* 0x0000001009047c12 */ /* 0x004fe4000f8e3cff */
[----:B---3--:R-:W-:Y:S02]  /*03b0*/  LOP3.LUT R12, R12, UR27, RZ, 0x3c, !PT ;  /* 0x0000001b0c0c7c12 */ /* 0x008fe4000f8e3cff */
[----:B----4-:R-:W-:Y:S02]  /*03c0*/  LOP3.LUT R9, R10, UR20, RZ, 0x3c, !PT ;  /* 0x000000140a097c12 */ /* 0x010fe4000f8e3cff */
[----:B0-----:R-:W-:Y:S02]  /*03d0*/  LOP3.LUT R10, R18, UR21, RZ, 0x3c, !PT ;  /* 0x00000015120a7c12 */ /* 0x001fe4000f8e3cff */
[----:B------:R-:W-:-:S02]  /*03e0*/  LOP3.LUT R18, R20, UR23, RZ, 0x3c, !PT ;  /* 0x0000001714127c12 */ /* 0x000fc4000f8e3cff */
[----:B------:R-:W-:Y:S02]  /*03f0*/  PRMT R20, R12, 0x7610, R20 ;  /* 0x000076100c147816 */ /* 0x000fe40000000014 */
[----:B------:R-:W-:Y:S02]  /*0400*/  LOP3.LUT R13, R13, UR6, RZ, 0x3c, !PT ;  /* 0x000000060d0d7c12 */ /* 0x000fe4000f8e3cff */
[----:B-1----:R-:W-:Y:S02]  /*0410*/  LOP3.LUT R8, R8, UR7, RZ, 0x3c, !PT ;  /* 0x0000000708087c12 */ /* 0x002fe4000f8e3cff */
[----:B------:R-:W-:Y:S02]  /*0420*/  LOP3.LUT R15, R15, UR8, RZ, 0x3c, !PT ;  /* 0x000000080f0f7c12 */ /* 0x000fe4000f8e3cff */
[----:B------:R-:W-:Y:S02]  /*0430*/  LOP3.LUT R16, R16, UR17, RZ, 0x3c, !PT ;  /* 0x0000001110107c12 */ /* 0x000fe4000f8e3cff */
[----:B------:R-:W-:-:S02]  /*0440*/  LOP3.LUT R19, R19, UR18, RZ, 0x3c, !PT ;  /* 0x0000001213137c12 */ /* 0x000fc4000f8e3cff */
[----:B------:R-:W-:Y:S02]  /*0450*/  LOP3.LUT R14, R14, UR19, RZ, 0x3c, !PT ;  /* 0x000000130e0e7c12 */ /* 0x000fe4000f8e3cff */
[----:B------:R-:W-:Y:S02]  /*0460*/  LOP3.LUT R21, R21, UR22, RZ, 0x3c, !PT ;  /* 0x0000001615157c12 */ /* 0x000fe4000f8e3cff */
[----:B------:R-:W-:Y:S02]  /*0470*/  LOP3.LUT R7, R22, UR24, RZ, 0x3c, !PT ;  /* 0x0000001816077c12 */ /* 0x000fe4000f8e3cff */
[----:B------:R-:W-:Y:S02]  /*0480*/  LOP3.LUT R11, R11, UR25, RZ, 0x3c, !PT ;  /* 0x000000190b0b7c12 */ /* 0x000fe4000f8e3cff */
[----:B------:R-:W-:-:S07]  /*0490*/  LOP3.LUT R17, R17, UR26, RZ, 0x3c, !PT ;  /* 0x0000001a11117c12 */ /* 0x000fce000f8e3cff */
.L_x_1:
[----:B------:R-:W-:Y:S01]  /*04a0*/  LOP3.LUT R26, R6, 0xff, RZ, 0xc0, !PT ;  /* 0x000000ff061a7812 */ /* 0x000fe200078ec0ff */
[----:B------:R-:W0:Y:S01]  /*04b0*/  LDC.U8 R28, c[0x3][R3+-0xd] ;  /* 0x00fffcc0031c7b82 */ /* 0x000e220000000000 */
[----:B------:R-:W-:Y:S01]  /*04c0*/  LOP3.LUT R23, R16, 0xff, RZ, 0xc0, !PT ;  /* 0x000000ff10177812 */ /* 0x000fe200078ec0ff */
[----:B------:R-:W-:Y:S01]  /*04d0*/  VIADD R25, R25, 0x1 ;  /* 0x0000000119197836 */ /* 0x000fe20000000000 */
[----:B------:R-:W-:Y:S02]  /*04e0*/  LOP3.LUT R12, R21, 0xff, RZ, 0xc0, !PT ;  /* 0x000000ff150c7812 */ /* 0x000fe400078ec0ff */
[----:B------:R-:W-:Y:S02]  /*04f0*/  LOP3.LUT R22, R20, 0xff, RZ, 0xc0, !PT ;  /* 0x000000ff14167812 */ /* 0x000fe400078ec0ff */
[----:B------:R-:W-:Y:S01]  /*0500*/  LOP3.LUT R21, R13, 0xff, RZ, 0xc0, !PT ;  /* 0x000000ff0d157812 */ /* 0x000fe200078ec0ff */
[----:B------:R-:W1:Y:S01]  /*0510*/  LDC.S8 R26, c[0x3][R26] ;  /* 0x00c000001a1a7b82 */ /* 0x000e620000000200 */
[----:B------:R-:W-:-:S02]  /*0520*/  LOP3.LUT R20, R19, 0xff, RZ, 0xc0, !PT ;  /* 0x000000ff13147812 */ /* 0x000fc400078ec0ff */
[----:B------:R-:W-:Y:S02]  /*0530*/  LOP3.LUT R16, R18, 0xff, RZ, 0xc0, !PT ;  /* 0x000000ff12107812 */ /* 0x000fe400078ec0ff */
[----:B------:R-:W-:Y:S02]  /*0540*/  LOP3.LUT R19, R7, 0xff, RZ, 0xc0, !PT ;  /* 0x000000ff07137812 */ /* 0x000fe400078ec0ff */
[----:B------:R-:W-:Y:S01]  /*0550*/  LOP3.LUT R14, R14, 0xff, RZ, 0xc0, !PT ;  /* 0x000000ff0e0e7812 */ /* 0x000fe200078ec0ff */
[----:B------:R-:W2:Y:S01]  /*0560*/  LDC.S8 R23, c[0x3][R23] ;  /* 0x00c0000017177b82 */ /* 0x000ea20000000200 */
[----:B------:R-:W-:Y:S02]  /*0570*/  LOP3.LUT R33, R9, 0xff, RZ, 0xc0, !PT ;  /* 0x000000ff09217812 */ /* 0x000fe400078ec0ff */
[----:B------:R-:W-:Y:S02]  /*0580*/  LOP3.LUT R35, R15, 0xff, RZ, 0xc0, !PT ;  /* 0x000000ff0f237812 */ /* 0x000fe400078ec0ff */
[----:B------:R-:W-:-:S02]  /*0590*/  LOP3.LUT R4, R4, 0xff, RZ, 0xc0, !PT ;  /* 0x000000ff04047812 */ /* 0x000fc400078ec0ff */
[----:B------:R-:W-:Y:S01]  /*05a0*/  LOP3.LUT R30, R17, 0xff, RZ, 0xc0, !PT ;  /* 0x000000ff111e7812 */ /* 0x000fe200078ec0ff */
[----:B------:R-:W3:Y:S01]  /*05b0*/  LDC.S8 R12, c[0x3][R12] ;  /* 0x00c000000c0c7b82 */ /* 0x000ee20000000200 */
[----:B------:R-:W-:-:S07]  /*05c0*/  LOP3.LUT R32, R10, 0xff, RZ, 0xc0, !PT ;  /* 0x000000ff0a207812 */ /* 0x000fce00078ec0ff */
[----:B------:R-:W4:Y:S08]  /*05d0*/  LDC.S8 R22, c[0x3][R22] ;  /* 0x00c0000016167b82 */ /* 0x000f300000000200 */
[----:B------:R-:W5:Y:S08]  /*05e0*/  LDC.U8 R6, c[0x3][R3+-0xf] ;  /* 0x00fffc4003067b82 */ /* 0x000f700000000000 */
[----:B------:R-:W4:Y:S08]  /*05f0*/  LDC.U8 R27, c[0x3][R3+-0xe] ;  /* 0x00fffc80031b7b82 */ /* 0x000f300000000000 */
[----:B------:R-:W4:Y:S01]  /*0600*/  LDC.U8 R13, c[0x3][R3+-0xc] ;  /* 0x00fffd00030d7b82 */ /* 0x000f220000000000 */
[C---:B-1----:R-:W-:Y:S01]  /*0610*/  ISETP.GE.AND P0, PT, R26.reuse, RZ, PT ;  /* 0x000000ff1a00720c */ /* 0x042fe20003f06270 */
[----:B------:R-:W-:-:S06]  /*0620*/  IMAD.SHL.U32 R7, R26, 0x2, RZ ;  /* 0x000000021a077824 */ /* 0x000fcc00078e00ff */
[----:B------:R-:W1:Y:S01]  /*0630*/  LDC.S8 R21, c[0x3][R21] ;  /* 0x00c0000015157b82 */ /* 0x000e620000000200 */
[C---:B--2---:R-:W-:Y:S01]  /*0640*/  ISETP.GE.AND P1, PT, R23.reuse, RZ, PT ;  /* 0x000000ff1700720c */ /* 0x044fe20003f26270 */
[C---:B------:R-:W-:Y:S01]  /*0650*/  IMAD.SHL.U32 R29, R23.reuse, 0x2, RZ ;  /* 0x00000002171d7824 */ /* 0x040fe200078e00ff */
[----:B0-----:R-:W-:-:S03]  /*0660*/  LOP3.LUT R28, R23, R26, R28, 0x96, !PT ;  /* 0x0000001a171c7212 */ /* 0x001fc600078e961c */
[----:B------:R-:W-:Y:S02]  /*0670*/  @!P0 LOP3.LUT R7, R7, 0x1b, RZ, 0x3c, !PT ;  /* 0x0000001b07078812 */ /* 0x000fe400078e3cff */
[----:B------:R-:W0:Y:S01]  /*0680*/  LDC.S8 R20, c[0x3][R20] ;  /* 0x00c0000014147b82 */ /* 0x000e220000000200 */
[C---:B---3--:R-:W-:Y:S02]  /*0690*/  ISETP.GE.AND P0, PT, R12.reuse, RZ, PT ;  /* 0x000000ff0c00720c */ /* 0x048fe40003f06270 */
[C---:B-----5:R-:W-:Y:S02]  /*06a0*/  LOP3.LUT R6, R12.reuse, R23, R6, 0x96, !PT ;  /* 0x000000170c067212 */ /* 0x060fe400078e9606 */
[CC--:B----4-:R-:W-:Y:S01]  /*06b0*/  LOP3.LUT R18, R12.reuse, R26.reuse, R27, 0x96, !PT ;  /* 0x0000001a0c127212 */ /* 0x0d0fe200078e961b */
[----:B------:R-:W-:Y:S01]  /*06c0*/  IMAD.SHL.U32 R27, R12, 0x2, RZ ;  /* 0x000000020c1b7824 */ /* 0x000fe200078e00ff */
[----:B------:R-:W-:Y:S01]  /*06d0*/  @!P1 LOP3.LUT R29, R29, 0x1b, RZ, 0x3c, !PT ;  /* 0x0000001b1d1d9812 */ /* 0x000fe200078e3cff */
[----:B------:R-:W2:Y:S01]  /*06e0*/  LDC.S8 R16, c[0x3][R16] ;  /* 0x00c0000010107b82 */ /* 0x000ea20000000200 */
[----:B------:R-:W-:-:S02]  /*06f0*/  LOP3.LUT R23, R23, R26, R13, 0x96, !PT ;  /* 0x0000001a17177212 */ /* 0x000fc400078e960d */
[----:B------:R-:W-:Y:S02]  /*0700*/  LOP3.LUT R13, R8, 0xff, RZ, 0xc0, !PT ;  /* 0x000000ff080d7812 */ /* 0x000fe400078ec0ff */
[----:B------:R-:W-:Y:S02]  /*0710*/  LOP3.LUT R6, R6, R7, RZ, 0x3c, !PT ;  /* 0x0000000706067212 */ /* 0x000fe400078e3cff */
[----:B------:R-:W-:Y:S01]  /*0720*/  @!P0 LOP3.LUT R27, R27, 0x1b, RZ, 0x3c, !PT ;  /* 0x0000001b1b1b8812 */ /* 0x000fe200078e3cff */
[----:B------:R-:W3:Y:S01]  /*0730*/  LDC.S8 R19, c[0x3][R19] ;  /* 0x00c0000013137b82 */ /* 0x000ee20000000200 */
[--C-:B------:R-:W-:Y:S02]  /*0740*/  LOP3.LUT R18, R29, R18, R22.reuse, 0x96, !PT ;  /* 0x000000121d127212 */ /* 0x100fe400078e9616 */
[--C-:B------:R-:W-:Y:S02]  /*0750*/  LOP3.LUT R9, R27, R28, R22.reuse, 0x96, !PT ;  /* 0x0000001c1b097212 */ /* 0x100fe400078e9616 */
[----:B------:R-:W-:-:S02]  /*0760*/  LOP3.LUT R6, R29, R6, R22, 0x96, !PT ;  /* 0x000000061d067212 */ /* 0x000fc400078e9616 */
[----:B------:R-:W-:Y:S01]  /*0770*/  LOP3.LUT R7, R7, R23, R12, 0x96, !PT ;  /* 0x0000001707077212 */ /* 0x000fe200078e960c */
[----:B------:R-:W4:Y:S01]  /*0780*/  LDC.S8 R13, c[0x3][R13] ;  /* 0x00c000000d0d7b82 */ /* 0x000f220000000200 */
[C---:B------:R-:W-:Y:S01]  /*0790*/  ISETP.GE.AND P1, PT, R22.reuse, RZ, PT ;  /* 0x000000ff1600720c */ /* 0x040fe20003f26270 */
[----:B------:R-:W-:Y:S01]  /*07a0*/  IMAD.SHL.U32 R22, R22, 0x2, RZ ;  /* 0x0000000216167824 */ /* 0x000fe200078e00ff */
[----:B------:R-:W-:Y:S02]  /*07b0*/  LOP3.LUT R8, R18, R27, RZ, 0x3c, !PT ;  /* 0x0000001b12087212 */ /* 0x000fe400078e3cff */
[----:B------:R-:W-:-:S03]  /*07c0*/  LOP3.LUT R18, R11, 0xff, RZ, 0xc0, !PT ;  /* 0x000000ff0b127812 */ /* 0x000fc600078ec0ff */
[----:B------:R-:W5:Y:S06]  /*07d0*/  LDC.S8 R14, c[0x3][R14] ;  /* 0x00c000000e0e7b82 */ /* 0x000f6c0000000200 */
[----:B------:R-:W-:Y:S02]  /*07e0*/  @!P1 LOP3.LUT R22, R22, 0x1b, RZ, 0x3c, !PT ;  /* 0x0000001b16169812 */ /* 0x000fe400078e3cff */
[----:B------:R-:W3:Y:S01]  /*07f0*/  LDC.U8 R28, c[0x3][R3+-0x9] ;  /* 0x00fffdc0031c7b82 */ /* 0x000ee20000000000 */
[C---:B-1----:R-:W-:Y:S01]  /*0800*/  ISETP.GE.AND P0, PT, R21.reuse, RZ, PT ;  /* 0x000000ff1500720c */ /* 0x042fe20003f06270 */
[----:B------:R-:W-:Y:S01]  /*0810*/  IMAD.SHL.U32 R31, R21, 0x2, RZ ;  /* 0x00000002151f7824 */ /* 0x000fe200078e00ff */
[----:B------:R-:W-:-:S02]  /*0820*/  LOP3.LUT R9, R9, R22, RZ, 0x3c, !PT ;  /* 0x0000001609097212 */ /* 0x000fc400078e3cff */
[----:B------:R-:W-:-:S03]  /*0830*/  LOP3.LUT R7, R7, R22, RZ, 0x3c, !PT ;  /* 0x0000001607077212 */ /* 0x000fc600078e3cff */
[----:B------:R-:W1:Y:S01]  /*0840*/  LDC.U8 R29, c[0x3][R3+-0xb] ;  /* 0x00fffd40031d7b82 */ /* 0x000e620000000000 */
[----:B0-----:R-:W-:-:S05]  /*0850*/  ISETP.GE.AND P1, PT, R20, RZ, PT ;  /* 0x000000ff1400720c */ /* 0x001fca0003f26270 */
[----:B------:R-:W-:Y:S02]  /*0860*/  @!P0 LOP3.LUT R31, R31, 0x1b, RZ, 0x3c, !PT ;  /* 0x0000001b1f1f8812 */ /* 0x000fe400078e3cff */
[----:B------:R-:W0:Y:S01]  /*0870*/  LDC.U8 R26, c[0x3][R3+-0x8] ;  /* 0x00fffe00031a7b82 */ /* 0x000e220000000000 */
[----:B--2---:R-:W-:-:S07]  /*0880*/  ISETP.GE.AND P2, PT, R16, RZ, PT ;  /* 0x000000ff1000720c */ /* 0x004fce0003f46270 */
[----:B------:R-:W2:Y:S01]  /*0890*/  LDC.S8 R12, c[0x3][R33] ;  /* 0x00c00000210c7b82 */ /* 0x000ea20000000200 */
[C---:B---3--:R-:W-:Y:S01]  /*08a0*/  LOP3.LUT R10, R20.reuse, R21, R28, 0x96, !PT ;  /* 0x00000015140a7212 */ /* 0x048fe200078e961c */
[----:B------:R-:W-:Y:S01]  /*08b0*/  IMAD.SHL.U32 R28, R20, 0x2, RZ ;  /* 0x00000002141c7824 */ /* 0x000fe200078e00ff */
[----:B------:R-:W-:-:S04]  /*08c0*/  ISETP.GE.AND P0, PT, R19, RZ, PT ;  /* 0x000000ff1300720c */ /* 0x000fc80003f06270 */
[----:B------:R-:W-:Y:S01]  /*08d0*/  @!P1 LOP3.LUT R28, R28, 0x1b, RZ, 0x3c, !PT ;  /* 0x0000001b1c1c9812 */ /* 0x000fe200078e3cff */
[----:B------:R-:W3:Y:S01]  /*08e0*/  LDC.U8 R11, c[0x3][R3+-0xa] ;  /* 0x00fffd80030b7b82 */ /* 0x000ee20000000000 */
[----:B-1----:R-:W-:-:S04]  /*08f0*/  LOP3.LUT R34, R16, R20, R29, 0x96, !PT ;  /* 0x0000001410227212 */ /* 0x002fc800078e961d */
[----:B------:R-:W-:-:S03]  /*0900*/  LOP3.LUT R15, R34, R31, RZ, 0x3c, !PT ;  /* 0x0000001f220f7212 */ /* 0x000fc600078e3cff */
[----:B------:R-:W1:Y:S01]  /*0910*/  LDC.S8 R18, c[0x3][R18] ;  /* 0x00c0000012127b82 */ /* 0x000e620000000200 */
[----:B0-----:R-:W-:Y:S02]  /*0920*/  LOP3.LUT R26, R20, R21, R26, 0x96, !PT ;  /* 0x00000015141a7212 */ /* 0x001fe400078e961a */
[----:B------:R-:W-:Y:S02]  /*0930*/  LOP3.LUT R15, R28, R15, R19, 0x96, !PT ;  /* 0x0000000f1c0f7212 */ /* 0x000fe400078e9613 */
[C---:B-----5:R-:W-:Y:S02]  /*0940*/  ISETP.GE.AND P1, PT, R14.reuse, RZ, PT ;  /* 0x000000ff0e00720c */ /* 0x060fe40003f26270 */
[----:B------:R-:W-:Y:S01]  /*0950*/  LOP3.LUT R26, R31, R26, R16, 0x96, !PT ;  /* 0x0000001a1f1a7212 */ /* 0x000fe200078e9610 */
[----:B------:R-:W0:Y:S01]  /*0960*/  LDC.S8 R17, c[0x3][R35] ;  /* 0x00c0000023117b82 */ /* 0x000e220000000200 */
[----:B------:R-:W-:-:S07]  /*0970*/  IMAD.SHL.U32 R31, R14, 0x2, RZ ;  /* 0x000000020e1f7824 */ /* 0x000fce00078e00ff */
[----:B------:R-:W5:Y:S01]  /*0980*/  LDC.S8 R4, c[0x3][R4] ;  /* 0x00c0000004047b82 */ /* 0x000f620000000200 */
[C---:B---3--:R-:W-:Y:S01]  /*0990*/  LOP3.LUT R29, R16.reuse, R21, R11, 0x96, !PT ;  /* 0x00000015101d7212 */ /* 0x048fe200078e960b */
[----:B------:R-:W-:Y:S01]  /*09a0*/  IMAD.SHL.U32 R11, R16, 0x2, RZ ;  /* 0x00000002100b7824 */ /* 0x000fe200078e00ff */
[----:B------:R-:W-:Y:S02]  /*09b0*/  @!P1 LOP3.LUT R31, R31, 0x1b, RZ, 0x3c, !PT ;  /* 0x0000001b1f1f9812 */ /* 0x000fe400078e3cff */
[----:B------:R-:W-:Y:S01]  /*09c0*/  LOP3.LUT R34, R28, R29, R19, 0x96, !PT ;  /* 0x0000001d1c227212 */ /* 0x000fe200078e9613 */
[----:B------:R-:W-:Y:S01]  /*09d0*/  IMAD.SHL.U32 R29, R19, 0x2, RZ ;  /* 0x00000002131d7824 */ /* 0x000fe200078e00ff */
[----:B------:R-:W-:Y:S01]  /*09e0*/  @!P2 LOP3.LUT R11, R11, 0x1b, RZ, 0x3c, !PT ;  /* 0x0000001b0b0ba812 */ /* 0x000fe200078e3cff */
[----:B------:R3:W5:Y:S03]  /*09f0*/  LDC.S8 R20, c[0x3][R32] ;  /* 0x00c0000020147b82 */ /* 0x0007660000000200 */
[----:B------:R-:W-:-:S02]  /*0a00*/  @!P0 LOP3.LUT R29, R29, 0x1b, RZ, 0x3c, !PT ;  /* 0x0000001b1d1d8812 */ /* 0x000fc400078e3cff */
[----:B----4-:R-:W-:Y:S02]  /*0a10*/  ISETP.GE.AND P0, PT, R13, RZ, PT ;  /* 0x000000ff0d00720c */ /* 0x010fe40003f06270 */
[----:B------:R-:W-:Y:S01]  /*0a20*/  LOP3.LUT R10, R11, R10, R19, 0x96, !PT ;  /* 0x0000000a0b0a7212 */ /* 0x000fe200078e9613 */
[----:B------:R4:W5:Y:S01]  /*0a30*/  LDC.S8 R21, c[0x3][R30] ;  /* 0x00c000001e157b82 */ /* 0x0009620000000200 */
[----:B--2---:R-:W-:Y:S01]  /*0a40*/  ISETP.GE.AND P2, PT, R12, RZ, PT ;  /* 0x000000ff0c00720c */ /* 0x004fe20003f46270 */
[----:B------:R-:W-:Y:S01]  /*0a50*/  IMAD.SHL.U32 R19, R13, 0x2, RZ ;  /* 0x000000020d137824 */ /* 0x000fe200078e00ff */
[----:B------:R-:W-:Y:S02]  /*0a60*/  LOP3.LUT R16, R34, R11, RZ, 0x3c, !PT ;  /* 0x0000000b22107212 */ /* 0x000fe400078e3cff */
[-C--:B------:R-:W-:Y:S02]  /*0a70*/  LOP3.LUT R11, R26, R29.reuse, RZ, 0x3c, !PT ;  /* 0x0000001d1a0b7212 */ /* 0x080fe400078e3cff */
[----:B------:R-:W-:Y:S01]  /*0a80*/  LOP3.LUT R10, R10, R29, RZ, 0x3c, !PT ;  /* 0x0000001d0a0a7212 */ /* 0x000fe200078e3cff */
[----:B------:R-:W3:Y:S01]  /*0a90*/  LDC.U8 R27, c[0x3][R3+-0x7] ;  /* 0x00fffe40031b7b82 */ /* 0x000ee20000000000 */
[----:B----4-:R-:W-:Y:S01]  /*0aa0*/  IMAD.SHL.U32 R30, R12, 0x2, RZ ;  /* 0x000000020c1e7824 */ /* 0x010fe200078e00ff */
[----:B------:R-:W-:-:S04]  /*0ab0*/  @!P0 LOP3.LUT R19, R19, 0x1b, RZ, 0x3c, !PT ;  /* 0x0000001b13138812 */ /* 0x000fc800078e3cff */
[----:B------:R-:W-:Y:S02]  /*0ac0*/  @!P2 LOP3.LUT R30, R30, 0x1b, RZ, 0x3c, !PT ;  /* 0x0000001b1e1ea812 */ /* 0x000fe400078e3cff */
[----:B------:R-:W2:Y:S01]  /*0ad0*/  LDC.U8 R22, c[0x3][R3+-0x4] ;  /* 0x00ffff0003167b82 */ /* 0x000ea20000000000 */
[----:B-1----:R-:W-:-:S07]  /*0ae0*/  ISETP.GE.AND P3, PT, R18, RZ, PT ;  /* 0x000000ff1200720c */ /* 0x002fce0003f66270 */
[----:B------:R-:W1:Y:S01]  /*0af0*/  LDC.U8 R23, c[0x3][R3+-0x5] ;  /* 0x00fffec003177b82 */ /* 0x000e620000000000 */
[----:B0-----:R-:W-:-:S07]  /*0b00*/  ISETP.GE.AND P0, PT, R17, RZ, PT ;  /* 0x000000ff1100720c */ /* 0x001fce0003f06270 */
[----:B------:R-:W0:Y:S01]  /*0b10*/  LDC.U8 R28, c[0x3][R3+-0x6] ;  /* 0x00fffe80031c7b82 */ /* 0x000e220000000000 */
[----:B---3--:R-:W-:Y:S02]  /*0b20*/  LOP3.LUT R32, R12, R14, R27, 0x96, !PT ;  /* 0x0000000e0c207212 */ /* 0x008fe400078e961b */
[----:B-----5:R-:W-:Y:S02]  /*0b30*/  ISETP.GE.AND P1, PT, R4, RZ, PT ;  /* 0x000000ff0400720c */ /* 0x020fe40003f26270 */
[----:B--2---:R-:W-:-:S03]  /*0b40*/  LOP3.LUT R27, R14, R13, R22, 0x96, !PT ;  /* 0x0000000d0e1b7212 */ /* 0x004fc600078e9616 */
[----:B------:R-:W2:Y:S01]  /*0b50*/  LDC.U8 R26, c[0x3][R3+-0x2] ;  /* 0x00ffff80031a7b82 */ /* 0x000ea20000000000 */
[----:B------:R-:W-:Y:S02]  /*0b60*/  ISETP.GE.AND P2, PT, R20, RZ, PT ;  /* 0x000000ff1400720c */ /* 0x000fe40003f46270 */
[----:B-1----:R-:W-:-:S05]  /*0b70*/  LOP3.LUT R23, R14, R13, R23, 0x96, !PT ;  /* 0x0000000d0e177212 */ /* 0x002fca00078e9617 */
[----:B------:R-:W1:Y:S01]  /*0b80*/  LDC.U8 R22, c[0x3][R3+-0x1] ;  /* 0x00ffffc003167b82 */ /* 0x000e620000000000 */
[----:B------:R-:W-:-:S04]  /*0b90*/  LOP3.LUT R14, R32, R19, RZ, 0x3c, !PT ;  /* 0x00000013200e7212 */ /* 0x000fc800078e3cff */
[----:B------:R-:W-:Y:S02]  /*0ba0*/  LOP3.LUT R14, R31, R14, R18, 0x96, !PT ;  /* 0x0000000e1f0e7212 */ /* 0x000fe400078e9612 */
[----:B0-----:R-:W-:Y:S01]  /*0bb0*/  LOP3.LUT R28, R12, R13, R28, 0x96, !PT ;  /* 0x0000000d0c1c7212 */ /* 0x001fe200078e961c */
[----:B------:R0:W3:Y:S01]  /*0bc0*/  LDC.U8 R29, c[0x3][R3+-0x3] ;  /* 0x00ffff40031d7b82 */ /* 0x0000e20000000000 */
[----:B------:R-:W-:Y:S02]  /*0bd0*/  LOP3.LUT R12, R19, R27, R12, 0x96, !PT ;  /* 0x0000001b130c7212 */ /* 0x000fe400078e960c */
[--C-:B------:R-:W-:Y:S02]  /*0be0*/  LOP3.LUT R31, R31, R28, R18.reuse, 0x96, !PT ;  /* 0x0000001c1f1f7212 */ /* 0x100fe400078e9612 */
[----:B------:R-:W-:Y:S01]  /*0bf0*/  LOP3.LUT R28, R30, R23, R18, 0x96, !PT ;  /* 0x000000171e1c7212 */ /* 0x000fe200078e9612 */
[----:B------:R-:W-:Y:S01]  /*0c00*/  IMAD.SHL.U32 R23, R18, 0x2, RZ ;  /* 0x0000000212177824 */ /* 0x000fe200078e00ff */
[----:B------:R-:W-:Y:S01]  /*0c10*/  LOP3.LUT R19, R31, R30, RZ, 0x3c, !PT ;  /* 0x0000001e1f137212 */ /* 0x000fe200078e3cff */
[----:B------:R0:W4:Y:S01]  /*0c20*/  LDC.U8 R13, c[0x3][R3] ;  /* 0x00c00000030d7b82 */ /* 0x0001220000000000 */
[----:B------:R-:W-:Y:S01]  /*0c30*/  IMAD.SHL.U32 R30, R4, 0x2, RZ ;  /* 0x00000002041e7824 */ /* 0x000fe200078e00ff */
[----:B--2---:R-:W-:-:S02]  /*0c40*/  LOP3.LUT R26, R20, R17, R26, 0x96, !PT ;  /* 0x00000011141a7212 */ /* 0x004fc400078e961a */
[----:B------:R-:W-:Y:S02]  /*0c50*/  @!P3 LOP3.LUT R23, R23, 0x1b, RZ, 0x3c, !PT ;  /* 0x0000001b1717b812 */ /* 0x000fe400078e3cff */
[----:B------:R-:W-:Y:S02]  /*0c60*/  ISETP.GE.AND P3, PT, R21, RZ, PT ;  /* 0x000000ff1500720c */ /* 0x000fe40003f66270 */
[-C--:B------:R-:W-:Y:S01]  /*0c70*/  LOP3.LUT R18, R28, R23.reuse, RZ, 0x3c, !PT ;  /* 0x000000171c127212 */ /* 0x080fe200078e3cff */
[----:B------:R-:W-:Y:S01]  /*0c80*/  IMAD.SHL.U32 R28, R20, 0x2, RZ ;  /* 0x00000002141c7824 */ /* 0x000fe200078e00ff */
[----:B------:R-:W-:Y:S01]  /*0c90*/  LOP3.LUT R12, R12, R23, RZ, 0x3c, !PT ;  /* 0x000000170c0c7212 */ /* 0x000fe200078e3cff */
[----:B------:R-:W-:Y:S01]  /*0ca0*/  IMAD.SHL.U32 R23, R17, 0x2, RZ ;  /* 0x0000000211177824 */ /* 0x000fe200078e00ff */
[----:B-1----:R-:W-:Y:S01]  /*0cb0*/  LOP3.LUT R27, R4, R17, R22, 0x96, !PT ;  /* 0x00000011041b7212 */ /* 0x002fe200078e9616 */
[----:B0-----:R-:W-:Y:S01]  /*0cc0*/  VIADD R3, R3, 0x10 ;  /* 0x0000001003037836 */ /* 0x001fe20000000000 */
[----:B------:R-:W-:-:S02]  /*0cd0*/  @!P1 LOP3.LUT R30, R30, 0x1b, RZ, 0x3c, !PT ;  /* 0x0000001b1e1e9812 */ /* 0x000fc400078e3cff */
[----:B------:R-:W-:Y:S02]  /*0ce0*/  @!P0 LOP3.LUT R23, R23, 0x1b, RZ, 0x3c, !PT ;  /* 0x0000001b17178812 */ /* 0x000fe400078e3cff */
[----:B------:R-:W-:Y:S02]  /*0cf0*/  ISETP.NE.AND P0, PT, R25, 0x9, PT ;  /* 0x000000091900780c */ /* 0x000fe40003f05270 */
[----:B---3--:R-:W-:Y:S02]  /*0d00*/  LOP3.LUT R32, R20, R4, R29, 0x96, !PT ;  /* 0x0000000414207212 */ /* 0x008fe400078e961d */
[----:B------:R-:W-:Y:S02]  /*0d10*/  @!P2 LOP3.LUT R28, R28, 0x1b, RZ, 0x3c, !PT ;  /* 0x0000001b1c1ca812 */ /* 0x000fe400078e3cff */
[----:B----4-:R-:W-:Y:S01]  /*0d20*/  LOP3.LUT R17, R4, R17, R13, 0x96, !PT ;  /* 0x0000001104117212 */ /* 0x010fe200078e960d */
[----:B------:R-:W-:Y:S01]  /*0d30*/  IMAD.SHL.U32 R4, R21, 0x2, RZ ;  /* 0x0000000215047824 */ /* 0x000fe200078e00ff */
[----:B------:R-:W-:-:S02]  /*0d40*/  LOP3.LUT R22, R32, R23, RZ, 0x3c, !PT ;  /* 0x0000001720167212 */ /* 0x000fc400078e3cff */
[--C-:B------:R-:W-:Y:S02]  /*0d50*/  LOP3.LUT R13, R30, R26, R21.reuse, 0x96, !PT ;  /* 0x0000001a1e0d7212 */ /* 0x100fe400078e9615 */
[--C-:B------:R-:W-:Y:S02]  /*0d60*/  LOP3.LUT R27, R28, R27, R21.reuse, 0x96, !PT ;  /* 0x0000001b1c1b7212 */ /* 0x100fe400078e9615 */
[----:B------:R-:W-:Y:S02]  /*0d70*/  @!P3 LOP3.LUT R4, R4, 0x1b, RZ, 0x3c, !PT ;  /* 0x0000001b0404b812 */ /* 0x000fe400078e3cff */
[----:B------:R-:W-:Y:S02]  /*0d80*/  LOP3.LUT R17, R23, R17, R20, 0x96, !PT ;  /* 0x0000001117117212 */ /* 0x000fe400078e9614 */
[----:B------:R-:W-:Y:S02]  /*0d90*/  LOP3.LUT R22, R30, R22, R21, 0x96, !PT ;  /* 0x000000161e167212 */ /* 0x000fe400078e9615 */
[----:B------:R-:W-:-:S02]  /*0da0*/  LOP3.LUT R28, R13, R28, RZ, 0x3c, !PT ;  /* 0x0000001c0d1c7212 */ /* 0x000fc400078e3cff */
[-C--:B------:R-:W-:Y:S02]  /*0db0*/  LOP3.LUT R23, R27, R4.reuse, RZ, 0x3c, !PT ;  /* 0x000000041b177212 */ /* 0x080fe400078e3cff */
[----:B------:R-:W-:Y:S02]  /*0dc0*/  LOP3.LUT R20, R17, R4, RZ, 0x3c, !PT ;  /* 0x0000000411147212 */ /* 0x000fe400078e3cff */
[----:B------:R-:W-:Y:S02]  /*0dd0*/  PRMT R4, R8, 0x7610, R4 ;  /* 0x0000761008047816 */ /* 0x000fe40000000004 */
[----:B------:R-:W-:Y:S02]  /*0de0*/  PRMT R13, R15, 0x7610, R13 ;  /* 0x000076100f0d7816 */ /* 0x000fe4000000000d */
[----:B------:R-:W-:Y:S02]  /*0df0*/  PRMT R8, R14, 0x7610, R8 ;  /* 0x000076100e087816 */ /* 0x000fe40000000008 */
[----:B------:R-:W-:-:S02]  /*0e00*/  PRMT R21, R18, 0x7610, R21 ;  /* 0x0000761012157816 */ /* 0x000fc40000000015 */
[----:B------:R-:W-:Y:S02]  /*0e10*/  PRMT R17, R12, 0x7610, R17 ;  /* 0x000076100c117816 */ /* 0x000fe40000000011 */
[----:B------:R-:W-:Y:S02]  /*0e20*/  PRMT R15, R22, 0x7610, R15 ;  /* 0x00007610160f7816 */ /* 0x000fe4000000000f */
[----:B------:R-:W-:Y:S02]  /*0e30*/  PRMT R14, R28, 0x7610, R14 ;  /* 0x000076101c0e7816 */ /* 0x000fe4000000000e */
[----:B------:R-:W-:Y:S01]  /*0e40*/  PRMT R18, R23, 0x7610, R18 ;  /* 0x0000761017127816 */ /* 0x000fe20000000012 */
[----:B------:R-:W-:Y:S06]  /*0e50*/  @P0 BRA `(.L_x_1) ;  /* 0xfffffff400900947 */ /* 0x000fec000383ffff */
[----:B------:R-:W-:Y:S01]  /*0e60*/  LOP3.LUT R3, R13, 0xff, RZ, 0xc0, !PT ;  /* 0x000000ff0d037812 */ /* 0x000fe200078ec0ff */
[----:B------:R-:W0:Y:S01]  /*0e70*/  LDCU.64 UR16, c[0x0][0x388] ;  /* 0x00007100ff1077ac */ /* 0x000e220008000a00 */
[----:B------:R-:W-:Y:S01]  /*0e80*/  LOP3.LUT R13, R4, 0xff, RZ, 0xc0, !PT ;  /* 0x000000ff040d7812 */ /* 0x000fe200078ec0ff */
[----:B------:R-:W-:Y:S01]  /*0e90*/  VIADD R2, R2, 0x1 ;  /* 0x0000000102027836 */ /* 0x000fe20000000000 */
[----:B------:R-:W-:Y:S01]  /*0ea0*/  LOP3.LUT R4, R16, 0xff, RZ, 0xc0, !PT ;  /* 0x000000ff10047812 */ /* 0x000fe200078ec0ff */
[----:B------:R-:W1:Y:S01]  /*0eb0*/  LDCU.U8 UR21, c[0x3][0x1ad] ;  /* 0x00c035a0ff1577ac */ /* 0x000e620008000000 */
[----:B------:R-:W-:Y:S01]  /*0ec0*/  LOP3.LUT R12, R6, 0xff, RZ, 0xc0, !PT ;  /* 0x000000ff060c7812 */ /* 0x000fe200078ec0ff */
[----:B------:R-:W2:Y:S01]  /*0ed0*/  LDC.U8 R3, c[0x3][R3] ;  /* 0x00c0000003037b82 */ /* 0x000ea20000000000 */
[----:B------:R-:W-:Y:S01]  /*0ee0*/  LOP3.LUT R6, R19, 0xff, RZ, 0xc0, !PT ;  /* 0x000000ff13067812 */ /* 0x000fe200078ec0ff */
[----:B------:R-:W3:Y:S01]  /*0ef0*/  LDCU.U8 UR18, c[0x3][0x1a1] ;  /* 0x00c03420ff1277ac */ /* 0x000ee20008000000 */
[----:B------:R-:W-:-:S02]  /*0f00*/  LOP3.LUT R19, R14, 0xff, RZ, 0xc0, !PT ;  /* 0x000000ff0e137812 */ /* 0x000fc400078ec0ff */
[----:B------:R-:W-:Y:S01]  /*0f10*/  LOP3.LUT R14, R9, 0xff, RZ, 0xc0, !PT ;  /* 0x000000ff090e7812 */ /* 0x000fe200078ec0ff */
[----:B------:R-:W4:Y:S01]  /*0f20*/  LDCU.U8 UR19, c[0x3][0x1a5] ;  /* 0x00c034a0ff1377ac */ /* 0x000f220008000000 */
[----:B------:R-:W-:Y:S01]  /*0f30*/  LOP3.LUT R15, R15, 0xff, RZ, 0xc0, !PT ;  /* 0x000000ff0f0f7812 */ /* 0x000fe200078ec0ff */
[----:B------:R-:W1:Y:S01]  /*0f40*/  LDC.U8 R13, c[0x3][R13] ;  /* 0x00c000000d0d7b82 */ /* 0x000e620000000000 */
[----:B------:R-:W-:Y:S01]  /*0f50*/  LOP3.LUT R22, R8, 0xff, RZ, 0xc0, !PT ;  /* 0x000000ff08167812 */ /* 0x000fe200078ec0ff */
[----:B------:R-:W5:Y:S01]  /*0f60*/  LDCU.U8 UR20, c[0x3][0x1a9] ;  /* 0x00c03520ff1477ac */ /* 0x000f620008000000 */
[----:B------:R-:W-:Y:S02]  /*0f70*/  LOP3.LUT R16, R11, 0xff, RZ, 0xc0, !PT ;  /* 0x000000ff0b107812 */ /* 0x000fe400078ec0ff */
[----:B------:R-:W-:Y:S01]  /*0f80*/  LOP3.LUT R10, R10, 0xff, RZ, 0xc0, !PT ;  /* 0x000000ff0a0a7812 */ /* 0x000fe200078ec0ff */
[----:B------:R-:W5:Y:S01]  /*0f90*/  LDCU.U8 UR22, c[0x3][0x1a2] ;  /* 0x00c03440ff1677ac */ /* 0x000f620008000000 */
[----:B------:R-:W-:Y:S01]  /*0fa0*/  LOP3.LUT R8, R21, 0xff, RZ, 0xc0, !PT ;  /* 0x000000ff15087812 */ /* 0x000fe200078ec0ff */
[----:B------:R-:W3:Y:S01]  /*0fb0*/  LDC.U8 R4, c[0x3][R4] ;  /* 0x00c0000004047b82 */ /* 0x000ee20000000000 */
[----:B------:R-:W-:Y:S01]  /*0fc0*/  LOP3.LUT R18, R18, 0xff, RZ, 0xc0, !PT ;  /* 0x000000ff12127812 */ /* 0x000fe200078ec0ff */
[----:B------:R-:W5:Y:S01]  /*0fd0*/  LDCU.U8 UR23, c[0x3][0x1ae] ;  /* 0x00c035c0ff1777ac */ /* 0x000f620008000000 */
[----:B------:R-:W-:-:S02]  /*0fe0*/  LOP3.LUT R11, R17, 0xff, RZ, 0xc0, !PT ;  /* 0x000000ff110b7812 */ /* 0x000fc400078ec0ff */
[----:B------:R-:W-:Y:S01]  /*0ff0*/  LOP3.LUT R9, R20, 0xff, RZ, 0xc0, !PT ;  /* 0x000000ff14097812 */ /* 0x000fe200078ec0ff */
[----:B------:R-:W5:Y:S01]  /*1000*/  LDCU.U8 UR24, c[0x3][0x1a7] ;  /* 0x00c034e0ff1877ac */ /* 0x000f620008000000 */
[----:B------:R-:W-:Y:S01]  /*1010*/  LOP3.LUT R26, R7, 0xff, RZ, 0xc0, !PT ;  /* 0x000000ff071a7812 */ /* 0x000fe200078ec0ff */
[----:B------:R-:W4:Y:S01]  /*1020*/  LDC.U8 R12, c[0x3][R12] ;  /* 0x00c000000c0c7b82 */ /* 0x000f220000000000 */
[C---:B------:R-:W-:Y:S01]  /*1030*/  ISETP.LT.U32.AND P1, PT, R5.reuse, 0x3, PT ;  /* 0x000000030500780c */ /* 0x040fe20003f21070 */
[----:B------:R-:W-:-:S06]  /*1040*/  VIADD R5, R5, 0x1 ;  /* 0x0000000105057836 */ /* 0x000fcc0000000000 */
[----:B------:R-:W5:Y:S08]  /*1050*/  LDC.U8 R14, c[0x3][R14] ;  /* 0x00c000000e0e7b82 */ /* 0x000f700000000000 */
[----:B------:R-:W5:Y:S08]  /*1060*/  LDC.U8 R15, c[0x3][R15] ;  /* 0x00c000000f0f7b82 */ /* 0x000f700000000000 */
[----:B------:R-:W5:Y:S01]  /*1070*/  LDC.U8 R22, c[0x3][R22] ;  /* 0x00c0000016167b82 */ /* 0x000f620000000000 */
[----:B--2---:R-:W-:-:S07]  /*1080*/  LOP3.LUT R3, R3, UR10, RZ, 0x3c, !PT ;  /* 0x0000000a03037c12 */ /* 0x004fce000f8e3cff */
[----:B------:R0:W2:Y:S01]  /*1090*/  LDC.U8 R21, c[0x3][R6] ;  /* 0x00c0000006157b82 */ /* 0x0000a20000000000 */
[----:B-1----:R-:W-:-:S07]  /*10a0*/  LOP3.LUT R27, R13, UR21, RZ, 0x3c, !PT ;  /* 0x000000150d1b7c12 */ /* 0x002fce000f8e3cff */
[----:B------:R-:W1:Y:S01]  /*10b0*/  LDC.U8 R19, c[0x3][R19] ;  /* 0x00c0000013137b82 */ /* 0x000e620000000000 */
[----:B0-----:R-:W-:Y:S01]  /*10c0*/  IADD3 R6, P0, PT, R24, UR16, RZ ;  /* 0x0000001018067c10 */ /* 0x001fe2000ff1e0ff */
[----:B------:R-:W0:Y:S01]  /*10d0*/  LDCU.U8 UR16, c[0x3][0x1aa] ;  /* 0x00c03540ff1077ac */ /* 0x000e220008000000 */
[----:B---3--:R-:W-:Y:S02]  /*10e0*/  LOP3.LUT R13, R4, UR18, RZ, 0x3c, !PT ;  /* 0x00000012040d7c12 */ /* 0x008fe4000f8e3cff */
[----:B------:R-:W-:Y:S01]  /*10f0*/  LEA.HI.X.SX32 R7, R24, UR17, 0x1, P0 ;  /* 0x0000001118077c11 */ /* 0x000fe200080f0eff */
[----:B------:R-:W3:Y:S02]  /*1100*/  LDCU.U8 UR17, c[0x3][0x1a6] ;  /* 0x00c034c0ff1177ac */ /* 0x000ee40008000000 */
[----:B------:R-:W3:Y:S01]  /*1110*/  LDC.U8 R10, c[0x3][R10] ;  /* 0x00c000000a0a7b82 */ /* 0x000ee20000000000 */
[----:B----4-:R-:W-:Y:S01]  /*1120*/  LOP3.LUT R23, R12, UR9, RZ, 0x3c, !PT ;  /* 0x000000090c177c12 */ /* 0x010fe2000f8e3cff */
[----:B------:R-:W4:Y:S01]  /*1130*/  LDCU.U8 UR18, c[0x3][0x1a3] ;  /* 0x00c03460ff1277ac */ /* 0x000f220008000000 */
[----:B------:R-:W-:Y:S04]  /*1140*/  STG.E.U8 desc[UR4][R6.64+0x4], R3 ;  /* 0x0000040306007986 */ /* 0x000fe8000c101104 */
[----:B------:R0:W-:Y:S01]  /*1150*/  STG.E.U8 desc[UR4][R6.64], R23 ;  /* 0x0000001706007986 */ /* 0x0001e2000c101104 */
[----:B------:R-:W4:Y:S03]  /*1160*/  LDC.U8 R8, c[0x3][R8] ;  /* 0x00c0000008087b82 */ /* 0x000f260000000000 */
[----:B------:R4:W-:Y:S04]  /*1170*/  STG.E.U8 desc[UR4][R6.64+0x1], R13 ;  /* 0x0000010d06007986 */ /* 0x0009e8000c101104 */
[----:B------:R-:W-:Y:S01]  /*1180*/  STG.E.U8 desc[UR4][R6.64+0xd], R27 ;  /* 0x00000d1b06007986 */ /* 0x000fe2000c101104 */
[----:B------:R-:W4:Y:S01]  /*1190*/  LDC.U8 R18, c[0x3][R18] ;  /* 0x00c0000012127b82 */ /* 0x000f220000000000 */
[----:B-----5:R-:W-:-:S02]  /*11a0*/  LOP3.LUT R15, R15, UR12, RZ, 0x3c, !PT ;  /* 0x0000000c0f0f7c12 */ /* 0x020fc4000f8e3cff */
[----:B0-----:R-:W-:Y:S01]  /*11b0*/  LOP3.LUT R23, R14, UR16, RZ, 0x3c, !PT ;  /* 0x000000100e177c12 */ /* 0x001fe2000f8e3cff */
[----:B------:R-:W0:Y:S02]  /*11c0*/  LDCU UR16, c[0x0][0x390] ;  /* 0x00007200ff1077ac */ /* 0x000e240008000800 */
[----:B------:R5:W-:Y:S02]  /*11d0*/  STG.E.U8 desc[UR4][R6.64+0xc], R15 ;  /* 0x00000c0f06007986 */ /* 0x000be4000c101104 */
[----:B------:R-:W5:Y:S01]  /*11e0*/  LDC.U8 R17, c[0x3][R26] ;  /* 0x00c000001a117b82 */ /* 0x000f620000000000 */
[----:B------:R-:W-:Y:S01]  /*11f0*/  LOP3.LUT R25, R22, UR11, RZ, 0x3c, !PT ;  /* 0x0000000b16197c12 */ /* 0x000fe2000f8e3cff */
[----:B------:R0:W-:Y:S04]  /*1200*/  STG.E.U8 desc[UR4][R6.64+0xa], R23 ;  /* 0x00000a1706007986 */ /* 0x0001e8000c101104 */
[----:B------:R3:W-:Y:S02]  /*1210*/  STG.E.U8 desc[UR4][R6.64+0x8], R25 ;  /* 0x0000081906007986 */ /* 0x0007e4000c101104 */
[----:B------:R-:W5:Y:S01]  /*1220*/  LDC.U8 R16, c[0x3][R16] ;  /* 0x00c0000010107b82 */ /* 0x000f620000000000 */
[----:B--2---:R-:W-:-:S05]  /*1230*/  LOP3.LUT R21, R21, UR19, RZ, 0x3c, !PT ;  /* 0x0000001315157c12 */ /* 0x004fca000f8e3cff */
[----:B------:R2:W-:Y:S01]  /*1240*/  STG.E.U8 desc[UR4][R6.64+0x5], R21 ;  /* 0x0000051506007986 */ /* 0x0005e2000c101104 */
[----:B0-----:R-:W-:Y:S01]  /*1250*/  ISETP.GE.AND P0, PT, R2, UR16, PT ;  /* 0x0000001002007c0c */ /* 0x001fe2000bf06270 */
[----:B------:R-:W0:Y:S01]  /*1260*/  LDC.U8 R11, c[0x3][R11] ;  /* 0x00c000000b0b7b82 */ /* 0x000e220000000000 */
[----:B-1----:R-:W-:-:S05]  /*1270*/  LOP3.LUT R19, R19, UR20, RZ, 0x3c, !PT ;  /* 0x0000001413137c12 */ /* 0x002fca000f8e3cff */
[----:B------:R2:W-:Y:S02]  /*1280*/  STG.E.U8 desc[UR4][R6.64+0x9], R19 ;  /* 0x0000091306007986 */ /* 0x0005e4000c101104 */
[----:B------:R-:W1:Y:S01]  /*1290*/  LDC.U8 R9, c[0x3][R9] ;  /* 0x00c0000009097b82 */ /* 0x000e620000000000 */
[----:B---3--:R-:W-:-:S05]  /*12a0*/  LOP3.LUT R29, R10, UR23, RZ, 0x3c, !PT ;  /* 0x000000170a1d7c12 */ /* 0x008fca000f8e3cff */
[----:B------:R2:W-:Y:S01]  /*12b0*/  STG.E.U8 desc[UR4][R6.64+0xe], R29 ;  /* 0x00000e1d06007986 */ /* 0x0005e2000c101104 */
[----:B----4-:R-:W-:-:S05]  /*12c0*/  LOP3.LUT R3, R8, UR22, RZ, 0x3c, !PT ;  /* 0x0000001608037c12 */ /* 0x010fca000f8e3cff */
[----:B------:R2:W-:Y:S01]  /*12d0*/  STG.E.U8 desc[UR4][R6.64+0x2], R3 ;  /* 0x0000020306007986 */ /* 0x0005e2000c101104 */
[----:B------:R-:W-:-:S05]  /*12e0*/  LOP3.LUT R13, R18, UR17, RZ, 0x3c, !PT ;  /* 0x00000011120d7c12 */ /* 0x000fca000f8e3cff */
[----:B------:R2:W-:Y:S01]  /*12f0*/  STG.E.U8 desc[UR4][R6.64+0x6], R13 ;  /* 0x0000060d06007986 */ /* 0x0005e2000c101104 */
[----:B-----5:R-:W-:-:S05]  /*1300*/  LOP3.LUT R17, R17, UR24, RZ, 0x3c, !PT ;  /* 0x0000001811117c12 */ /* 0x020fca000f8e3cff */
[----:B------:R2:W-:Y:S01]  /*1310*/  STG.E.U8 desc[UR4][R6.64+0x7], R17 ;  /* 0x0000071106007986 */ /* 0x0005e2000c101104 */
[----:B------:R-:W-:-:S05]  /*1320*/  LOP3.LUT R15, R16, UR13, RZ, 0x3c, !PT ;  /* 0x0000000d100f7c12 */ /* 0x000fca000f8e3cff */
[----:B------:R2:W-:Y:S01]  /*1330*/  STG.E.U8 desc[UR4][R6.64+0xb], R15 ;  /* 0x00000b0f06007986 */ /* 0x0005e2000c101104 */
[----:B0-----:R-:W-:-:S05]  /*1340*/  LOP3.LUT R11, R11, UR14, RZ, 0x3c, !PT ;  /* 0x0000000e0b0b7c12 */ /* 0x001fca000f8e3cff */
[----:B------:R2:W-:Y:S01]  /*1350*/  STG.E.U8 desc[UR4][R6.64+0xf], R11 ;  /* 0x00000f0b06007986 */ /* 0x0005e2000c101104 */
[----:B-1----:R-:W-:-:S05]  /*1360*/  LOP3.LUT R9, R9, UR18, RZ, 0x3c, !PT ;  /* 0x0000001209097c12 */ /* 0x002fca000f8e3cff */
[----:B------:R2:W-:Y:S01]  /*1370*/  STG.E.U8 desc[UR4][R6.64+0x3], R9 ;  /* 0x0000030906007986 */ /* 0x0005e2000c101104 */
[----:B------:R-:W-:Y:S05]  /*1380*/  @!P0 BRA P1, `(.L_x_2) ;  /* 0xffffffec00748947 */ /* 0x000fea000083ffff */
[----:B------:R-:W-:Y:S05]  /*1390*/  BSYNC.RECONVERGENT B0 ;  /* 0x0000000000007941 */ /* 0x000fea0003800200 */
.L_x_0:
[----:B------:R-:W-:Y:S05]  /*13a0*/  EXIT ;  /* 0x000000000000794d */ /* 0x000fea0003800000 */
.L_x_3:
[----:B------:R-:W-:-:S00]  /*13b0*/  BRA `(.L_x_3) ;  /* 0xfffffffc00fc7947 */ /* 0x000fc0000383ffff */
[----:B------:R-:W-:-:S00]  /*13c0*/  NOP ;  /* 0x0000000000007918 */ /* 0x000fc00000000000 */
        /* <DEDUP_REMOVED lines=11> */
.L_x_4:


//--------------------- .nv.shared.reserved.0     --------------------------
	.section	.nv.shared.reserved.0,"aw",@nobits
	.weak		__nv_reservedSMEM_offset_0_alias
	.size		__nv_reservedSMEM_offset_0_alias, 0, 64
	.other		__nv_reservedSMEM_offset_0_alias,@"STO_CUDA_RESERVED_SHARED STV_DEFAULT"
__nv_reservedSMEM_offset_0_alias:
	.zero		0
	.zero		64


//--------------------- .nv.constant0._Z18aes_encrypt_kernelPKhPhi --------------------------
	.section	.nv.constant0._Z18aes_encrypt_kernelPKhPhi,"a",@progbits
	.sectionflags	@""
	.align	4
.nv.constant0._Z18aes_encrypt_kernelPKhPhi:
	.zero		916


//--------------------- SYMBOLS --------------------------

	.type		.nv.reservedSmem.offset0,@object
	.size		.nv.reservedSmem.offset0,0x4
